//
// Generated by NVIDIA NVVM Compiler
//
// Compiler Build ID: CL-36424714
// Cuda compilation tools, release 13.0, V13.0.88
// Based on NVVM 20.0.0
//

.version 9.0
.target sm_100
.address_size 64

	// .globl	_Z13mandel_kernelPimiffffii

.visible .entry _Z13mandel_kernelPimiffffii(
	.param .u64 .ptr .align 1 _Z13mandel_kernelPimiffffii_param_0,
	.param .u64 _Z13mandel_kernelPimiffffii_param_1,
	.param .u32 _Z13mandel_kernelPimiffffii_param_2,
	.param .f32 _Z13mandel_kernelPimiffffii_param_3,
	.param .f32 _Z13mandel_kernelPimiffffii_param_4,
	.param .f32 _Z13mandel_kernelPimiffffii_param_5,
	.param .f32 _Z13mandel_kernelPimiffffii_param_6,
	.param .u32 _Z13mandel_kernelPimiffffii_param_7,
	.param .u32 _Z13mandel_kernelPimiffffii_param_8
)
{
	.reg .pred 	%p<187>;
	.reg .b32 	%r<151>;
	.reg .b32 	%f<618>;
	.reg .b64 	%rd<10>;

	ld.param.u64 	%rd4, [_Z13mandel_kernelPimiffffii_param_0];
	ld.param.u64 	%rd5, [_Z13mandel_kernelPimiffffii_param_1];
	ld.param.u32 	%r85, [_Z13mandel_kernelPimiffffii_param_2];
	ld.param.f32 	%f284, [_Z13mandel_kernelPimiffffii_param_3];
	ld.param.f32 	%f285, [_Z13mandel_kernelPimiffffii_param_4];
	ld.param.f32 	%f286, [_Z13mandel_kernelPimiffffii_param_5];
	ld.param.f32 	%f287, [_Z13mandel_kernelPimiffffii_param_6];
	ld.param.u32 	%r86, [_Z13mandel_kernelPimiffffii_param_7];
	ld.param.u32 	%r87, [_Z13mandel_kernelPimiffffii_param_8];
	mov.u32 	%r88, %ctaid.x;
	mov.u32 	%r89, %ntid.x;
	mov.u32 	%r90, %tid.x;
	mad.lo.s32 	%r91, %r88, %r89, %r90;
	shl.b32 	%r1, %r91, 3;
	mov.u32 	%r92, %ctaid.y;
	mov.u32 	%r93, %ntid.y;
	mov.u32 	%r94, %tid.y;
	mad.lo.s32 	%r2, %r92, %r93, %r94;
	setp.ge.s32 	%p1, %r2, %r87;
	@%p1 bra 	$L__BB0_164;
	cvta.to.global.u64 	%rd6, %rd4;
	cvt.rn.f32.u32 	%f288, %r2;
	fma.rn.f32 	%f1, %f287, %f288, %f285;
	cvt.u64.u32 	%rd7, %r2;
	mad.lo.s64 	%rd1, %rd5, %rd7, %rd6;
	mul.f32 	%f2, %f1, %f1;
	mul.f32 	%f289, %f1, 0f3E800000;
	mul.f32 	%f3, %f1, %f289;
	setp.lt.s32 	%p2, %r85, 1;
	@%p2 bra 	$L__BB0_155;
	max.s32 	%r119, %r86, %r1;
	sub.s32 	%r3, %r119, %r1;
	setp.eq.s32 	%p27, %r3, 0;
	@%p27 bra 	$L__BB0_164;
	cvt.rn.f32.s32 	%f354, %r1;
	fma.rn.f32 	%f4, %f286, %f354, %f284;
	add.f32 	%f355, %f4, 0fBE800000;
	fma.rn.f32 	%f356, %f355, %f355, %f2;
	add.f32 	%f357, %f355, %f356;
	mul.f32 	%f358, %f356, %f357;
	setp.lt.f32 	%p28, %f358, %f3;
	add.f32 	%f359, %f4, 0f3F800000;
	fma.rn.f32 	%f360, %f359, %f359, %f2;
	setp.lt.f32 	%p29, %f360, 0f3D800000;
	or.pred  	%p30, %p28, %p29;
	mov.u32 	%r136, %r85;
	@%p30 bra 	$L__BB0_21;
	mov.b32 	%r135, 0;
	mov.f32 	%f602, %f1;
	mov.f32 	%f603, %f4;
$L__BB0_5:
	.pragma "nounroll";
	mul.f32 	%f7, %f603, %f603;
	mul.f32 	%f8, %f602, %f602;
	add.f32 	%f361, %f7, %f8;
	setp.gt.f32 	%p31, %f361, 0f40800000;
	mov.u32 	%r136, %r135;
	@%p31 bra 	$L__BB0_21;
	add.f32 	%f362, %f603, %f603;
	fma.rn.f32 	%f9, %f362, %f602, %f1;
	sub.f32 	%f363, %f7, %f8;
	add.f32 	%f10, %f4, %f363;
	add.s32 	%r5, %r135, 1;
	setp.eq.s32 	%p32, %r5, %r85;
	mov.u32 	%r136, %r85;
	@%p32 bra 	$L__BB0_21;
	mul.f32 	%f11, %f10, %f10;
	mul.f32 	%f12, %f9, %f9;
	add.f32 	%f364, %f11, %f12;
	setp.gt.f32 	%p33, %f364, 0f40800000;
	mov.u32 	%r136, %r5;
	@%p33 bra 	$L__BB0_21;
	add.f32 	%f365, %f10, %f10;
	fma.rn.f32 	%f13, %f365, %f9, %f1;
	sub.f32 	%f366, %f11, %f12;
	add.f32 	%f14, %f4, %f366;
	add.s32 	%r6, %r135, 2;
	setp.eq.s32 	%p34, %r6, %r85;
	mov.u32 	%r136, %r85;
	@%p34 bra 	$L__BB0_21;
	mul.f32 	%f15, %f14, %f14;
	mul.f32 	%f16, %f13, %f13;
	add.f32 	%f367, %f15, %f16;
	setp.gt.f32 	%p35, %f367, 0f40800000;
	mov.u32 	%r136, %r6;
	@%p35 bra 	$L__BB0_21;
	add.f32 	%f368, %f14, %f14;
	fma.rn.f32 	%f17, %f368, %f13, %f1;
	sub.f32 	%f369, %f15, %f16;
	add.f32 	%f18, %f4, %f369;
	add.s32 	%r7, %r135, 3;
	setp.eq.s32 	%p36, %r7, %r85;
	mov.u32 	%r136, %r85;
	@%p36 bra 	$L__BB0_21;
	mul.f32 	%f19, %f18, %f18;
	mul.f32 	%f20, %f17, %f17;
	add.f32 	%f370, %f19, %f20;
	setp.gt.f32 	%p37, %f370, 0f40800000;
	mov.u32 	%r136, %r7;
	@%p37 bra 	$L__BB0_21;
	add.f32 	%f371, %f18, %f18;
	fma.rn.f32 	%f21, %f371, %f17, %f1;
	sub.f32 	%f372, %f19, %f20;
	add.f32 	%f22, %f4, %f372;
	add.s32 	%r8, %r135, 4;
	setp.eq.s32 	%p38, %r8, %r85;
	mov.u32 	%r136, %r85;
	@%p38 bra 	$L__BB0_21;
	mul.f32 	%f23, %f22, %f22;
	mul.f32 	%f24, %f21, %f21;
	add.f32 	%f373, %f23, %f24;
	setp.gt.f32 	%p39, %f373, 0f40800000;
	mov.u32 	%r136, %r8;
	@%p39 bra 	$L__BB0_21;
	add.f32 	%f374, %f22, %f22;
	fma.rn.f32 	%f25, %f374, %f21, %f1;
	sub.f32 	%f375, %f23, %f24;
	add.f32 	%f26, %f4, %f375;
	add.s32 	%r9, %r135, 5;
	setp.eq.s32 	%p40, %r9, %r85;
	mov.u32 	%r136, %r85;
	@%p40 bra 	$L__BB0_21;
	mul.f32 	%f27, %f26, %f26;
	mul.f32 	%f28, %f25, %f25;
	add.f32 	%f376, %f27, %f28;
	setp.gt.f32 	%p41, %f376, 0f40800000;
	mov.u32 	%r136, %r9;
	@%p41 bra 	$L__BB0_21;
	add.f32 	%f377, %f26, %f26;
	fma.rn.f32 	%f29, %f377, %f25, %f1;
	sub.f32 	%f378, %f27, %f28;
	add.f32 	%f30, %f4, %f378;
	add.s32 	%r10, %r135, 6;
	setp.eq.s32 	%p42, %r10, %r85;
	mov.u32 	%r136, %r85;
	@%p42 bra 	$L__BB0_21;
	mul.f32 	%f31, %f30, %f30;
	mul.f32 	%f32, %f29, %f29;
	add.f32 	%f379, %f31, %f32;
	setp.gt.f32 	%p43, %f379, 0f40800000;
	mov.u32 	%r136, %r10;
	@%p43 bra 	$L__BB0_21;
	add.f32 	%f380, %f30, %f30;
	fma.rn.f32 	%f33, %f380, %f29, %f1;
	sub.f32 	%f381, %f31, %f32;
	add.f32 	%f34, %f4, %f381;
	add.s32 	%r11, %r135, 7;
	setp.eq.s32 	%p44, %r11, %r85;
	mov.u32 	%r136, %r85;
	@%p44 bra 	$L__BB0_21;
	mul.f32 	%f35, %f34, %f34;
	mul.f32 	%f36, %f33, %f33;
	add.f32 	%f382, %f35, %f36;
	setp.gt.f32 	%p45, %f382, 0f40800000;
	mov.u32 	%r136, %r11;
	@%p45 bra 	$L__BB0_21;
	add.f32 	%f383, %f34, %f34;
	fma.rn.f32 	%f602, %f383, %f33, %f1;
	sub.f32 	%f384, %f35, %f36;
	add.f32 	%f603, %f4, %f384;
	add.s32 	%r135, %r135, 8;
	setp.ne.s32 	%p46, %r135, %r85;
	mov.u32 	%r136, %r85;
	@%p46 bra 	$L__BB0_5;
$L__BB0_21:
	mul.wide.s32 	%rd9, %r1, 4;
	add.s64 	%rd2, %rd1, %rd9;
	st.global.u32 	[%rd2], %r136;
	setp.eq.s32 	%p47, %r3, 1;
	@%p47 bra 	$L__BB0_164;
	add.s32 	%r121, %r1, 1;
	cvt.rn.f32.s32 	%f385, %r121;
	fma.rn.f32 	%f39, %f286, %f385, %f284;
	add.f32 	%f386, %f39, 0fBE800000;
	fma.rn.f32 	%f387, %f386, %f386, %f2;
	add.f32 	%f388, %f386, %f387;
	mul.f32 	%f389, %f387, %f388;
	setp.lt.f32 	%p48, %f389, %f3;
	add.f32 	%f390, %f39, 0f3F800000;
	fma.rn.f32 	%f391, %f390, %f390, %f2;
	setp.lt.f32 	%p49, %f391, 0f3D800000;
	or.pred  	%p50, %p48, %p49;
	mov.u32 	%r138, %r85;
	@%p50 bra 	$L__BB0_40;
	mov.b32 	%r137, 0;
	mov.f32 	%f604, %f1;
	mov.f32 	%f605, %f39;
$L__BB0_24:
	.pragma "nounroll";
	mul.f32 	%f42, %f605, %f605;
	mul.f32 	%f43, %f604, %f604;
	add.f32 	%f392, %f42, %f43;
	setp.gt.f32 	%p51, %f392, 0f40800000;
	mov.u32 	%r138, %r137;
	@%p51 bra 	$L__BB0_40;
	add.f32 	%f393, %f605, %f605;
	fma.rn.f32 	%f44, %f393, %f604, %f1;
	sub.f32 	%f394, %f42, %f43;
	add.f32 	%f45, %f39, %f394;
	add.s32 	%r15, %r137, 1;
	setp.eq.s32 	%p52, %r15, %r85;
	mov.u32 	%r138, %r85;
	@%p52 bra 	$L__BB0_40;
	mul.f32 	%f46, %f45, %f45;
	mul.f32 	%f47, %f44, %f44;
	add.f32 	%f395, %f46, %f47;
	setp.gt.f32 	%p53, %f395, 0f40800000;
	mov.u32 	%r138, %r15;
	@%p53 bra 	$L__BB0_40;
	add.f32 	%f396, %f45, %f45;
	fma.rn.f32 	%f48, %f396, %f44, %f1;
	sub.f32 	%f397, %f46, %f47;
	add.f32 	%f49, %f39, %f397;
	add.s32 	%r16, %r137, 2;
	setp.eq.s32 	%p54, %r16, %r85;
	mov.u32 	%r138, %r85;
	@%p54 bra 	$L__BB0_40;
	mul.f32 	%f50, %f49, %f49;
	mul.f32 	%f51, %f48, %f48;
	add.f32 	%f398, %f50, %f51;
	setp.gt.f32 	%p55, %f398, 0f40800000;
	mov.u32 	%r138, %r16;
	@%p55 bra 	$L__BB0_40;
	add.f32 	%f399, %f49, %f49;
	fma.rn.f32 	%f52, %f399, %f48, %f1;
	sub.f32 	%f400, %f50, %f51;
	add.f32 	%f53, %f39, %f400;
	add.s32 	%r17, %r137, 3;
	setp.eq.s32 	%p56, %r17, %r85;
	mov.u32 	%r138, %r85;
	@%p56 bra 	$L__BB0_40;
	mul.f32 	%f54, %f53, %f53;
	mul.f32 	%f55, %f52, %f52;
	add.f32 	%f401, %f54, %f55;
	setp.gt.f32 	%p57, %f401, 0f40800000;
	mov.u32 	%r138, %r17;
	@%p57 bra 	$L__BB0_40;
	add.f32 	%f402, %f53, %f53;
	fma.rn.f32 	%f56, %f402, %f52, %f1;
	sub.f32 	%f403, %f54, %f55;
	add.f32 	%f57, %f39, %f403;
	add.s32 	%r18, %r137, 4;
	setp.eq.s32 	%p58, %r18, %r85;
	mov.u32 	%r138, %r85;
	@%p58 bra 	$L__BB0_40;
	mul.f32 	%f58, %f57, %f57;
	mul.f32 	%f59, %f56, %f56;
	add.f32 	%f404, %f58, %f59;
	setp.gt.f32 	%p59, %f404, 0f40800000;
	mov.u32 	%r138, %r18;
	@%p59 bra 	$L__BB0_40;
	add.f32 	%f405, %f57, %f57;
	fma.rn.f32 	%f60, %f405, %f56, %f1;
	sub.f32 	%f406, %f58, %f59;
	add.f32 	%f61, %f39, %f406;
	add.s32 	%r19, %r137, 5;
	setp.eq.s32 	%p60, %r19, %r85;
	mov.u32 	%r138, %r85;
	@%p60 bra 	$L__BB0_40;
	mul.f32 	%f62, %f61, %f61;
	mul.f32 	%f63, %f60, %f60;
	add.f32 	%f407, %f62, %f63;
	setp.gt.f32 	%p61, %f407, 0f40800000;
	mov.u32 	%r138, %r19;
	@%p61 bra 	$L__BB0_40;
	add.f32 	%f408, %f61, %f61;
	fma.rn.f32 	%f64, %f408, %f60, %f1;
	sub.f32 	%f409, %f62, %f63;
	add.f32 	%f65, %f39, %f409;
	add.s32 	%r20, %r137, 6;
	setp.eq.s32 	%p62, %r20, %r85;
	mov.u32 	%r138, %r85;
	@%p62 bra 	$L__BB0_40;
	mul.f32 	%f66, %f65, %f65;
	mul.f32 	%f67, %f64, %f64;
	add.f32 	%f410, %f66, %f67;
	setp.gt.f32 	%p63, %f410, 0f40800000;
	mov.u32 	%r138, %r20;
	@%p63 bra 	$L__BB0_40;
	add.f32 	%f411, %f65, %f65;
	fma.rn.f32 	%f68, %f411, %f64, %f1;
	sub.f32 	%f412, %f66, %f67;
	add.f32 	%f69, %f39, %f412;
	add.s32 	%r21, %r137, 7;
	setp.eq.s32 	%p64, %r21, %r85;
	mov.u32 	%r138, %r85;
	@%p64 bra 	$L__BB0_40;
	mul.f32 	%f70, %f69, %f69;
	mul.f32 	%f71, %f68, %f68;
	add.f32 	%f413, %f70, %f71;
	setp.gt.f32 	%p65, %f413, 0f40800000;
	mov.u32 	%r138, %r21;
	@%p65 bra 	$L__BB0_40;
	add.f32 	%f414, %f69, %f69;
	fma.rn.f32 	%f604, %f414, %f68, %f1;
	sub.f32 	%f415, %f70, %f71;
	add.f32 	%f605, %f39, %f415;
	add.s32 	%r137, %r137, 8;
	setp.ne.s32 	%p66, %r137, %r85;
	mov.u32 	%r138, %r85;
	@%p66 bra 	$L__BB0_24;
$L__BB0_40:
	st.global.u32 	[%rd2+4], %r138;
	setp.eq.s32 	%p67, %r3, 2;
	@%p67 bra 	$L__BB0_164;
	add.s32 	%r123, %r1, 2;
	cvt.rn.f32.s32 	%f416, %r123;
	fma.rn.f32 	%f74, %f286, %f416, %f284;
	add.f32 	%f417, %f74, 0fBE800000;
	fma.rn.f32 	%f418, %f417, %f417, %f2;
	add.f32 	%f419, %f417, %f418;
	mul.f32 	%f420, %f418, %f419;
	setp.lt.f32 	%p68, %f420, %f3;
	add.f32 	%f421, %f74, 0f3F800000;
	fma.rn.f32 	%f422, %f421, %f421, %f2;
	setp.lt.f32 	%p69, %f422, 0f3D800000;
	or.pred  	%p70, %p68, %p69;
	mov.u32 	%r140, %r85;
	@%p70 bra 	$L__BB0_59;
	mov.b32 	%r139, 0;
	mov.f32 	%f606, %f1;
	mov.f32 	%f607, %f74;
$L__BB0_43:
	.pragma "nounroll";
	mul.f32 	%f77, %f607, %f607;
	mul.f32 	%f78, %f606, %f606;
	add.f32 	%f423, %f77, %f78;
	setp.gt.f32 	%p71, %f423, 0f40800000;
	mov.u32 	%r140, %r139;
	@%p71 bra 	$L__BB0_59;
	add.f32 	%f424, %f607, %f607;
	fma.rn.f32 	%f79, %f424, %f606, %f1;
	sub.f32 	%f425, %f77, %f78;
	add.f32 	%f80, %f74, %f425;
	add.s32 	%r25, %r139, 1;
	setp.eq.s32 	%p72, %r25, %r85;
	mov.u32 	%r140, %r85;
	@%p72 bra 	$L__BB0_59;
	mul.f32 	%f81, %f80, %f80;
	mul.f32 	%f82, %f79, %f79;
	add.f32 	%f426, %f81, %f82;
	setp.gt.f32 	%p73, %f426, 0f40800000;
	mov.u32 	%r140, %r25;
	@%p73 bra 	$L__BB0_59;
	add.f32 	%f427, %f80, %f80;
	fma.rn.f32 	%f83, %f427, %f79, %f1;
	sub.f32 	%f428, %f81, %f82;
	add.f32 	%f84, %f74, %f428;
	add.s32 	%r26, %r139, 2;
	setp.eq.s32 	%p74, %r26, %r85;
	mov.u32 	%r140, %r85;
	@%p74 bra 	$L__BB0_59;
	mul.f32 	%f85, %f84, %f84;
	mul.f32 	%f86, %f83, %f83;
	add.f32 	%f429, %f85, %f86;
	setp.gt.f32 	%p75, %f429, 0f40800000;
	mov.u32 	%r140, %r26;
	@%p75 bra 	$L__BB0_59;
	add.f32 	%f430, %f84, %f84;
	fma.rn.f32 	%f87, %f430, %f83, %f1;
	sub.f32 	%f431, %f85, %f86;
	add.f32 	%f88, %f74, %f431;
	add.s32 	%r27, %r139, 3;
	setp.eq.s32 	%p76, %r27, %r85;
	mov.u32 	%r140, %r85;
	@%p76 bra 	$L__BB0_59;
	mul.f32 	%f89, %f88, %f88;
	mul.f32 	%f90, %f87, %f87;
	add.f32 	%f432, %f89, %f90;
	setp.gt.f32 	%p77, %f432, 0f40800000;
	mov.u32 	%r140, %r27;
	@%p77 bra 	$L__BB0_59;
	add.f32 	%f433, %f88, %f88;
	fma.rn.f32 	%f91, %f433, %f87, %f1;
	sub.f32 	%f434, %f89, %f90;
	add.f32 	%f92, %f74, %f434;
	add.s32 	%r28, %r139, 4;
	setp.eq.s32 	%p78, %r28, %r85;
	mov.u32 	%r140, %r85;
	@%p78 bra 	$L__BB0_59;
	mul.f32 	%f93, %f92, %f92;
	mul.f32 	%f94, %f91, %f91;
	add.f32 	%f435, %f93, %f94;
	setp.gt.f32 	%p79, %f435, 0f40800000;
	mov.u32 	%r140, %r28;
	@%p79 bra 	$L__BB0_59;
	add.f32 	%f436, %f92, %f92;
	fma.rn.f32 	%f95, %f436, %f91, %f1;
	sub.f32 	%f437, %f93, %f94;
	add.f32 	%f96, %f74, %f437;
	add.s32 	%r29, %r139, 5;
	setp.eq.s32 	%p80, %r29, %r85;
	mov.u32 	%r140, %r85;
	@%p80 bra 	$L__BB0_59;
	mul.f32 	%f97, %f96, %f96;
	mul.f32 	%f98, %f95, %f95;
	add.f32 	%f438, %f97, %f98;
	setp.gt.f32 	%p81, %f438, 0f40800000;
	mov.u32 	%r140, %r29;
	@%p81 bra 	$L__BB0_59;
	add.f32 	%f439, %f96, %f96;
	fma.rn.f32 	%f99, %f439, %f95, %f1;
	sub.f32 	%f440, %f97, %f98;
	add.f32 	%f100, %f74, %f440;
	add.s32 	%r30, %r139, 6;
	setp.eq.s32 	%p82, %r30, %r85;
	mov.u32 	%r140, %r85;
	@%p82 bra 	$L__BB0_59;
	mul.f32 	%f101, %f100, %f100;
	mul.f32 	%f102, %f99, %f99;
	add.f32 	%f441, %f101, %f102;
	setp.gt.f32 	%p83, %f441, 0f40800000;
	mov.u32 	%r140, %r30;
	@%p83 bra 	$L__BB0_59;
	add.f32 	%f442, %f100, %f100;
	fma.rn.f32 	%f103, %f442, %f99, %f1;
	sub.f32 	%f443, %f101, %f102;
	add.f32 	%f104, %f74, %f443;
	add.s32 	%r31, %r139, 7;
	setp.eq.s32 	%p84, %r31, %r85;
	mov.u32 	%r140, %r85;
	@%p84 bra 	$L__BB0_59;
	mul.f32 	%f105, %f104, %f104;
	mul.f32 	%f106, %f103, %f103;
	add.f32 	%f444, %f105, %f106;
	setp.gt.f32 	%p85, %f444, 0f40800000;
	mov.u32 	%r140, %r31;
	@%p85 bra 	$L__BB0_59;
	add.f32 	%f445, %f104, %f104;
	fma.rn.f32 	%f606, %f445, %f103, %f1;
	sub.f32 	%f446, %f105, %f106;
	add.f32 	%f607, %f74, %f446;
	add.s32 	%r139, %r139, 8;
	setp.ne.s32 	%p86, %r139, %r85;
	mov.u32 	%r140, %r85;
	@%p86 bra 	$L__BB0_43;
$L__BB0_59:
	st.global.u32 	[%rd2+8], %r140;
	setp.eq.s32 	%p87, %r3, 3;
	@%p87 bra 	$L__BB0_164;
	add.s32 	%r125, %r1, 3;
	cvt.rn.f32.s32 	%f447, %r125;
	fma.rn.f32 	%f109, %f286, %f447, %f284;
	add.f32 	%f448, %f109, 0fBE800000;
	fma.rn.f32 	%f449, %f448, %f448, %f2;
	add.f32 	%f450, %f448, %f449;
	mul.f32 	%f451, %f449, %f450;
	setp.lt.f32 	%p88, %f451, %f3;
	add.f32 	%f452, %f109, 0f3F800000;
	fma.rn.f32 	%f453, %f452, %f452, %f2;
	setp.lt.f32 	%p89, %f453, 0f3D800000;
	or.pred  	%p90, %p88, %p89;
	mov.u32 	%r142, %r85;
	@%p90 bra 	$L__BB0_78;
	mov.b32 	%r141, 0;
	mov.f32 	%f608, %f1;
	mov.f32 	%f609, %f109;
$L__BB0_62:
	.pragma "nounroll";
	mul.f32 	%f112, %f609, %f609;
	mul.f32 	%f113, %f608, %f608;
	add.f32 	%f454, %f112, %f113;
	setp.gt.f32 	%p91, %f454, 0f40800000;
	mov.u32 	%r142, %r141;
	@%p91 bra 	$L__BB0_78;
	add.f32 	%f455, %f609, %f609;
	fma.rn.f32 	%f114, %f455, %f608, %f1;
	sub.f32 	%f456, %f112, %f113;
	add.f32 	%f115, %f109, %f456;
	add.s32 	%r35, %r141, 1;
	setp.eq.s32 	%p92, %r35, %r85;
	mov.u32 	%r142, %r85;
	@%p92 bra 	$L__BB0_78;
	mul.f32 	%f116, %f115, %f115;
	mul.f32 	%f117, %f114, %f114;
	add.f32 	%f457, %f116, %f117;
	setp.gt.f32 	%p93, %f457, 0f40800000;
	mov.u32 	%r142, %r35;
	@%p93 bra 	$L__BB0_78;
	add.f32 	%f458, %f115, %f115;
	fma.rn.f32 	%f118, %f458, %f114, %f1;
	sub.f32 	%f459, %f116, %f117;
	add.f32 	%f119, %f109, %f459;
	add.s32 	%r36, %r141, 2;
	setp.eq.s32 	%p94, %r36, %r85;
	mov.u32 	%r142, %r85;
	@%p94 bra 	$L__BB0_78;
	mul.f32 	%f120, %f119, %f119;
	mul.f32 	%f121, %f118, %f118;
	add.f32 	%f460, %f120, %f121;
	setp.gt.f32 	%p95, %f460, 0f40800000;
	mov.u32 	%r142, %r36;
	@%p95 bra 	$L__BB0_78;
	add.f32 	%f461, %f119, %f119;
	fma.rn.f32 	%f122, %f461, %f118, %f1;
	sub.f32 	%f462, %f120, %f121;
	add.f32 	%f123, %f109, %f462;
	add.s32 	%r37, %r141, 3;
	setp.eq.s32 	%p96, %r37, %r85;
	mov.u32 	%r142, %r85;
	@%p96 bra 	$L__BB0_78;
	mul.f32 	%f124, %f123, %f123;
	mul.f32 	%f125, %f122, %f122;
	add.f32 	%f463, %f124, %f125;
	setp.gt.f32 	%p97, %f463, 0f40800000;
	mov.u32 	%r142, %r37;
	@%p97 bra 	$L__BB0_78;
	add.f32 	%f464, %f123, %f123;
	fma.rn.f32 	%f126, %f464, %f122, %f1;
	sub.f32 	%f465, %f124, %f125;
	add.f32 	%f127, %f109, %f465;
	add.s32 	%r38, %r141, 4;
	setp.eq.s32 	%p98, %r38, %r85;
	mov.u32 	%r142, %r85;
	@%p98 bra 	$L__BB0_78;
	mul.f32 	%f128, %f127, %f127;
	mul.f32 	%f129, %f126, %f126;
	add.f32 	%f466, %f128, %f129;
	setp.gt.f32 	%p99, %f466, 0f40800000;
	mov.u32 	%r142, %r38;
	@%p99 bra 	$L__BB0_78;
	add.f32 	%f467, %f127, %f127;
	fma.rn.f32 	%f130, %f467, %f126, %f1;
	sub.f32 	%f468, %f128, %f129;
	add.f32 	%f131, %f109, %f468;
	add.s32 	%r39, %r141, 5;
	setp.eq.s32 	%p100, %r39, %r85;
	mov.u32 	%r142, %r85;
	@%p100 bra 	$L__BB0_78;
	mul.f32 	%f132, %f131, %f131;
	mul.f32 	%f133, %f130, %f130;
	add.f32 	%f469, %f132, %f133;
	setp.gt.f32 	%p101, %f469, 0f40800000;
	mov.u32 	%r142, %r39;
	@%p101 bra 	$L__BB0_78;
	add.f32 	%f470, %f131, %f131;
	fma.rn.f32 	%f134, %f470, %f130, %f1;
	sub.f32 	%f471, %f132, %f133;
	add.f32 	%f135, %f109, %f471;
	add.s32 	%r40, %r141, 6;
	setp.eq.s32 	%p102, %r40, %r85;
	mov.u32 	%r142, %r85;
	@%p102 bra 	$L__BB0_78;
	mul.f32 	%f136, %f135, %f135;
	mul.f32 	%f137, %f134, %f134;
	add.f32 	%f472, %f136, %f137;
	setp.gt.f32 	%p103, %f472, 0f40800000;
	mov.u32 	%r142, %r40;
	@%p103 bra 	$L__BB0_78;
	add.f32 	%f473, %f135, %f135;
	fma.rn.f32 	%f138, %f473, %f134, %f1;
	sub.f32 	%f474, %f136, %f137;
	add.f32 	%f139, %f109, %f474;
	add.s32 	%r41, %r141, 7;
	setp.eq.s32 	%p104, %r41, %r85;
	mov.u32 	%r142, %r85;
	@%p104 bra 	$L__BB0_78;
	mul.f32 	%f140, %f139, %f139;
	mul.f32 	%f141, %f138, %f138;
	add.f32 	%f475, %f140, %f141;
	setp.gt.f32 	%p105, %f475, 0f40800000;
	mov.u32 	%r142, %r41;
	@%p105 bra 	$L__BB0_78;
	add.f32 	%f476, %f139, %f139;
	fma.rn.f32 	%f608, %f476, %f138, %f1;
	sub.f32 	%f477, %f140, %f141;
	add.f32 	%f609, %f109, %f477;
	add.s32 	%r141, %r141, 8;
	setp.ne.s32 	%p106, %r141, %r85;
	mov.u32 	%r142, %r85;
	@%p106 bra 	$L__BB0_62;
$L__BB0_78:
	st.global.u32 	[%rd2+12], %r142;
	setp.eq.s32 	%p107, %r3, 4;
	@%p107 bra 	$L__BB0_164;
	add.s32 	%r127, %r1, 4;
	cvt.rn.f32.s32 	%f478, %r127;
	fma.rn.f32 	%f144, %f286, %f478, %f284;
	add.f32 	%f479, %f144, 0fBE800000;
	fma.rn.f32 	%f480, %f479, %f479, %f2;
	add.f32 	%f481, %f479, %f480;
	mul.f32 	%f482, %f480, %f481;
	setp.lt.f32 	%p108, %f482, %f3;
	add.f32 	%f483, %f144, 0f3F800000;
	fma.rn.f32 	%f484, %f483, %f483, %f2;
	setp.lt.f32 	%p109, %f484, 0f3D800000;
	or.pred  	%p110, %p108, %p109;
	mov.u32 	%r144, %r85;
	@%p110 bra 	$L__BB0_97;
	mov.b32 	%r143, 0;
	mov.f32 	%f610, %f1;
	mov.f32 	%f611, %f144;
$L__BB0_81:
	.pragma "nounroll";
	mul.f32 	%f147, %f611, %f611;
	mul.f32 	%f148, %f610, %f610;
	add.f32 	%f485, %f147, %f148;
	setp.gt.f32 	%p111, %f485, 0f40800000;
	mov.u32 	%r144, %r143;
	@%p111 bra 	$L__BB0_97;
	add.f32 	%f486, %f611, %f611;
	fma.rn.f32 	%f149, %f486, %f610, %f1;
	sub.f32 	%f487, %f147, %f148;
	add.f32 	%f150, %f144, %f487;
	add.s32 	%r45, %r143, 1;
	setp.eq.s32 	%p112, %r45, %r85;
	mov.u32 	%r144, %r85;
	@%p112 bra 	$L__BB0_97;
	mul.f32 	%f151, %f150, %f150;
	mul.f32 	%f152, %f149, %f149;
	add.f32 	%f488, %f151, %f152;
	setp.gt.f32 	%p113, %f488, 0f40800000;
	mov.u32 	%r144, %r45;
	@%p113 bra 	$L__BB0_97;
	add.f32 	%f489, %f150, %f150;
	fma.rn.f32 	%f153, %f489, %f149, %f1;
	sub.f32 	%f490, %f151, %f152;
	add.f32 	%f154, %f144, %f490;
	add.s32 	%r46, %r143, 2;
	setp.eq.s32 	%p114, %r46, %r85;
	mov.u32 	%r144, %r85;
	@%p114 bra 	$L__BB0_97;
	mul.f32 	%f155, %f154, %f154;
	mul.f32 	%f156, %f153, %f153;
	add.f32 	%f491, %f155, %f156;
	setp.gt.f32 	%p115, %f491, 0f40800000;
	mov.u32 	%r144, %r46;
	@%p115 bra 	$L__BB0_97;
	add.f32 	%f492, %f154, %f154;
	fma.rn.f32 	%f157, %f492, %f153, %f1;
	sub.f32 	%f493, %f155, %f156;
	add.f32 	%f158, %f144, %f493;
	add.s32 	%r47, %r143, 3;
	setp.eq.s32 	%p116, %r47, %r85;
	mov.u32 	%r144, %r85;
	@%p116 bra 	$L__BB0_97;
	mul.f32 	%f159, %f158, %f158;
	mul.f32 	%f160, %f157, %f157;
	add.f32 	%f494, %f159, %f160;
	setp.gt.f32 	%p117, %f494, 0f40800000;
	mov.u32 	%r144, %r47;
	@%p117 bra 	$L__BB0_97;
	add.f32 	%f495, %f158, %f158;
	fma.rn.f32 	%f161, %f495, %f157, %f1;
	sub.f32 	%f496, %f159, %f160;
	add.f32 	%f162, %f144, %f496;
	add.s32 	%r48, %r143, 4;
	setp.eq.s32 	%p118, %r48, %r85;
	mov.u32 	%r144, %r85;
	@%p118 bra 	$L__BB0_97;
	mul.f32 	%f163, %f162, %f162;
	mul.f32 	%f164, %f161, %f161;
	add.f32 	%f497, %f163, %f164;
	setp.gt.f32 	%p119, %f497, 0f40800000;
	mov.u32 	%r144, %r48;
	@%p119 bra 	$L__BB0_97;
	add.f32 	%f498, %f162, %f162;
	fma.rn.f32 	%f165, %f498, %f161, %f1;
	sub.f32 	%f499, %f163, %f164;
	add.f32 	%f166, %f144, %f499;
	add.s32 	%r49, %r143, 5;
	setp.eq.s32 	%p120, %r49, %r85;
	mov.u32 	%r144, %r85;
	@%p120 bra 	$L__BB0_97;
	mul.f32 	%f167, %f166, %f166;
	mul.f32 	%f168, %f165, %f165;
	add.f32 	%f500, %f167, %f168;
	setp.gt.f32 	%p121, %f500, 0f40800000;
	mov.u32 	%r144, %r49;
	@%p121 bra 	$L__BB0_97;
	add.f32 	%f501, %f166, %f166;
	fma.rn.f32 	%f169, %f501, %f165, %f1;
	sub.f32 	%f502, %f167, %f168;
	add.f32 	%f170, %f144, %f502;
	add.s32 	%r50, %r143, 6;
	setp.eq.s32 	%p122, %r50, %r85;
	mov.u32 	%r144, %r85;
	@%p122 bra 	$L__BB0_97;
	mul.f32 	%f171, %f170, %f170;
	mul.f32 	%f172, %f169, %f169;
	add.f32 	%f503, %f171, %f172;
	setp.gt.f32 	%p123, %f503, 0f40800000;
	mov.u32 	%r144, %r50;
	@%p123 bra 	$L__BB0_97;
	add.f32 	%f504, %f170, %f170;
	fma.rn.f32 	%f173, %f504, %f169, %f1;
	sub.f32 	%f505, %f171, %f172;
	add.f32 	%f174, %f144, %f505;
	add.s32 	%r51, %r143, 7;
	setp.eq.s32 	%p124, %r51, %r85;
	mov.u32 	%r144, %r85;
	@%p124 bra 	$L__BB0_97;
	mul.f32 	%f175, %f174, %f174;
	mul.f32 	%f176, %f173, %f173;
	add.f32 	%f506, %f175, %f176;
	setp.gt.f32 	%p125, %f506, 0f40800000;
	mov.u32 	%r144, %r51;
	@%p125 bra 	$L__BB0_97;
	add.f32 	%f507, %f174, %f174;
	fma.rn.f32 	%f610, %f507, %f173, %f1;
	sub.f32 	%f508, %f175, %f176;
	add.f32 	%f611, %f144, %f508;
	add.s32 	%r143, %r143, 8;
	setp.ne.s32 	%p126, %r143, %r85;
	mov.u32 	%r144, %r85;
	@%p126 bra 	$L__BB0_81;
$L__BB0_97:
	st.global.u32 	[%rd2+16], %r144;
	setp.eq.s32 	%p127, %r3, 5;
	@%p127 bra 	$L__BB0_164;
	add.s32 	%r129, %r1, 5;
	cvt.rn.f32.s32 	%f509, %r129;
	fma.rn.f32 	%f179, %f286, %f509, %f284;
	add.f32 	%f510, %f179, 0fBE800000;
	fma.rn.f32 	%f511, %f510, %f510, %f2;
	add.f32 	%f512, %f510, %f511;
	mul.f32 	%f513, %f511, %f512;
	setp.lt.f32 	%p128, %f513, %f3;
	add.f32 	%f514, %f179, 0f3F800000;
	fma.rn.f32 	%f515, %f514, %f514, %f2;
	setp.lt.f32 	%p129, %f515, 0f3D800000;
	or.pred  	%p130, %p128, %p129;
	mov.u32 	%r146, %r85;
	@%p130 bra 	$L__BB0_116;
	mov.b32 	%r145, 0;
	mov.f32 	%f612, %f1;
	mov.f32 	%f613, %f179;
$L__BB0_100:
	.pragma "nounroll";
	mul.f32 	%f182, %f613, %f613;
	mul.f32 	%f183, %f612, %f612;
	add.f32 	%f516, %f182, %f183;
	setp.gt.f32 	%p131, %f516, 0f40800000;
	mov.u32 	%r146, %r145;
	@%p131 bra 	$L__BB0_116;
	add.f32 	%f517, %f613, %f613;
	fma.rn.f32 	%f184, %f517, %f612, %f1;
	sub.f32 	%f518, %f182, %f183;
	add.f32 	%f185, %f179, %f518;
	add.s32 	%r55, %r145, 1;
	setp.eq.s32 	%p132, %r55, %r85;
	mov.u32 	%r146, %r85;
	@%p132 bra 	$L__BB0_116;
	mul.f32 	%f186, %f185, %f185;
	mul.f32 	%f187, %f184, %f184;
	add.f32 	%f519, %f186, %f187;
	setp.gt.f32 	%p133, %f519, 0f40800000;
	mov.u32 	%r146, %r55;
	@%p133 bra 	$L__BB0_116;
	add.f32 	%f520, %f185, %f185;
	fma.rn.f32 	%f188, %f520, %f184, %f1;
	sub.f32 	%f521, %f186, %f187;
	add.f32 	%f189, %f179, %f521;
	add.s32 	%r56, %r145, 2;
	setp.eq.s32 	%p134, %r56, %r85;
	mov.u32 	%r146, %r85;
	@%p134 bra 	$L__BB0_116;
	mul.f32 	%f190, %f189, %f189;
	mul.f32 	%f191, %f188, %f188;
	add.f32 	%f522, %f190, %f191;
	setp.gt.f32 	%p135, %f522, 0f40800000;
	mov.u32 	%r146, %r56;
	@%p135 bra 	$L__BB0_116;
	add.f32 	%f523, %f189, %f189;
	fma.rn.f32 	%f192, %f523, %f188, %f1;
	sub.f32 	%f524, %f190, %f191;
	add.f32 	%f193, %f179, %f524;
	add.s32 	%r57, %r145, 3;
	setp.eq.s32 	%p136, %r57, %r85;
	mov.u32 	%r146, %r85;
	@%p136 bra 	$L__BB0_116;
	mul.f32 	%f194, %f193, %f193;
	mul.f32 	%f195, %f192, %f192;
	add.f32 	%f525, %f194, %f195;
	setp.gt.f32 	%p137, %f525, 0f40800000;
	mov.u32 	%r146, %r57;
	@%p137 bra 	$L__BB0_116;
	add.f32 	%f526, %f193, %f193;
	fma.rn.f32 	%f196, %f526, %f192, %f1;
	sub.f32 	%f527, %f194, %f195;
	add.f32 	%f197, %f179, %f527;
	add.s32 	%r58, %r145, 4;
	setp.eq.s32 	%p138, %r58, %r85;
	mov.u32 	%r146, %r85;
	@%p138 bra 	$L__BB0_116;
	mul.f32 	%f198, %f197, %f197;
	mul.f32 	%f199, %f196, %f196;
	add.f32 	%f528, %f198, %f199;
	setp.gt.f32 	%p139, %f528, 0f40800000;
	mov.u32 	%r146, %r58;
	@%p139 bra 	$L__BB0_116;
	add.f32 	%f529, %f197, %f197;
	fma.rn.f32 	%f200, %f529, %f196, %f1;
	sub.f32 	%f530, %f198, %f199;
	add.f32 	%f201, %f179, %f530;
	add.s32 	%r59, %r145, 5;
	setp.eq.s32 	%p140, %r59, %r85;
	mov.u32 	%r146, %r85;
	@%p140 bra 	$L__BB0_116;
	mul.f32 	%f202, %f201, %f201;
	mul.f32 	%f203, %f200, %f200;
	add.f32 	%f531, %f202, %f203;
	setp.gt.f32 	%p141, %f531, 0f40800000;
	mov.u32 	%r146, %r59;
	@%p141 bra 	$L__BB0_116;
	add.f32 	%f532, %f201, %f201;
	fma.rn.f32 	%f204, %f532, %f200, %f1;
	sub.f32 	%f533, %f202, %f203;
	add.f32 	%f205, %f179, %f533;
	add.s32 	%r60, %r145, 6;
	setp.eq.s32 	%p142, %r60, %r85;
	mov.u32 	%r146, %r85;
	@%p142 bra 	$L__BB0_116;
	mul.f32 	%f206, %f205, %f205;
	mul.f32 	%f207, %f204, %f204;
	add.f32 	%f534, %f206, %f207;
	setp.gt.f32 	%p143, %f534, 0f40800000;
	mov.u32 	%r146, %r60;
	@%p143 bra 	$L__BB0_116;
	add.f32 	%f535, %f205, %f205;
	fma.rn.f32 	%f208, %f535, %f204, %f1;
	sub.f32 	%f536, %f206, %f207;
	add.f32 	%f209, %f179, %f536;
	add.s32 	%r61, %r145, 7;
	setp.eq.s32 	%p144, %r61, %r85;
	mov.u32 	%r146, %r85;
	@%p144 bra 	$L__BB0_116;
	mul.f32 	%f210, %f209, %f209;
	mul.f32 	%f211, %f208, %f208;
	add.f32 	%f537, %f210, %f211;
	setp.gt.f32 	%p145, %f537, 0f40800000;
	mov.u32 	%r146, %r61;
	@%p145 bra 	$L__BB0_116;
	add.f32 	%f538, %f209, %f209;
	fma.rn.f32 	%f612, %f538, %f208, %f1;
	sub.f32 	%f539, %f210, %f211;
	add.f32 	%f613, %f179, %f539;
	add.s32 	%r145, %r145, 8;
	setp.ne.s32 	%p146, %r145, %r85;
	mov.u32 	%r146, %r85;
	@%p146 bra 	$L__BB0_100;
$L__BB0_116:
	st.global.u32 	[%rd2+20], %r146;
	setp.eq.s32 	%p147, %r3, 6;
	@%p147 bra 	$L__BB0_164;
	add.s32 	%r131, %r1, 6;
	cvt.rn.f32.s32 	%f540, %r131;
	fma.rn.f32 	%f214, %f286, %f540, %f284;
	add.f32 	%f541, %f214, 0fBE800000;
	fma.rn.f32 	%f542, %f541, %f541, %f2;
	add.f32 	%f543, %f541, %f542;
	mul.f32 	%f544, %f542, %f543;
	setp.lt.f32 	%p148, %f544, %f3;
	add.f32 	%f545, %f214, 0f3F800000;
	fma.rn.f32 	%f546, %f545, %f545, %f2;
	setp.lt.f32 	%p149, %f546, 0f3D800000;
	or.pred  	%p150, %p148, %p149;
	mov.u32 	%r148, %r85;
	@%p150 bra 	$L__BB0_135;
	mov.b32 	%r147, 0;
	mov.f32 	%f614, %f1;
	mov.f32 	%f615, %f214;
$L__BB0_119:
	.pragma "nounroll";
	mul.f32 	%f217, %f615, %f615;
	mul.f32 	%f218, %f614, %f614;
	add.f32 	%f547, %f217, %f218;
	setp.gt.f32 	%p151, %f547, 0f40800000;
	mov.u32 	%r148, %r147;
	@%p151 bra 	$L__BB0_135;
	add.f32 	%f548, %f615, %f615;
	fma.rn.f32 	%f219, %f548, %f614, %f1;
	sub.f32 	%f549, %f217, %f218;
	add.f32 	%f220, %f214, %f549;
	add.s32 	%r65, %r147, 1;
	setp.eq.s32 	%p152, %r65, %r85;
	mov.u32 	%r148, %r85;
	@%p152 bra 	$L__BB0_135;
	mul.f32 	%f221, %f220, %f220;
	mul.f32 	%f222, %f219, %f219;
	add.f32 	%f550, %f221, %f222;
	setp.gt.f32 	%p153, %f550, 0f40800000;
	mov.u32 	%r148, %r65;
	@%p153 bra 	$L__BB0_135;
	add.f32 	%f551, %f220, %f220;
	fma.rn.f32 	%f223, %f551, %f219, %f1;
	sub.f32 	%f552, %f221, %f222;
	add.f32 	%f224, %f214, %f552;
	add.s32 	%r66, %r147, 2;
	setp.eq.s32 	%p154, %r66, %r85;
	mov.u32 	%r148, %r85;
	@%p154 bra 	$L__BB0_135;
	mul.f32 	%f225, %f224, %f224;
	mul.f32 	%f226, %f223, %f223;
	add.f32 	%f553, %f225, %f226;
	setp.gt.f32 	%p155, %f553, 0f40800000;
	mov.u32 	%r148, %r66;
	@%p155 bra 	$L__BB0_135;
	add.f32 	%f554, %f224, %f224;
	fma.rn.f32 	%f227, %f554, %f223, %f1;
	sub.f32 	%f555, %f225, %f226;
	add.f32 	%f228, %f214, %f555;
	add.s32 	%r67, %r147, 3;
	setp.eq.s32 	%p156, %r67, %r85;
	mov.u32 	%r148, %r85;
	@%p156 bra 	$L__BB0_135;
	mul.f32 	%f229, %f228, %f228;
	mul.f32 	%f230, %f227, %f227;
	add.f32 	%f556, %f229, %f230;
	setp.gt.f32 	%p157, %f556, 0f40800000;
	mov.u32 	%r148, %r67;
	@%p157 bra 	$L__BB0_135;
	add.f32 	%f557, %f228, %f228;
	fma.rn.f32 	%f231, %f557, %f227, %f1;
	sub.f32 	%f558, %f229, %f230;
	add.f32 	%f232, %f214, %f558;
	add.s32 	%r68, %r147, 4;
	setp.eq.s32 	%p158, %r68, %r85;
	mov.u32 	%r148, %r85;
	@%p158 bra 	$L__BB0_135;
	mul.f32 	%f233, %f232, %f232;
	mul.f32 	%f234, %f231, %f231;
	add.f32 	%f559, %f233, %f234;
	setp.gt.f32 	%p159, %f559, 0f40800000;
	mov.u32 	%r148, %r68;
	@%p159 bra 	$L__BB0_135;
	add.f32 	%f560, %f232, %f232;
	fma.rn.f32 	%f235, %f560, %f231, %f1;
	sub.f32 	%f561, %f233, %f234;
	add.f32 	%f236, %f214, %f561;
	add.s32 	%r69, %r147, 5;
	setp.eq.s32 	%p160, %r69, %r85;
	mov.u32 	%r148, %r85;
	@%p160 bra 	$L__BB0_135;
	mul.f32 	%f237, %f236, %f236;
	mul.f32 	%f238, %f235, %f235;
	add.f32 	%f562, %f237, %f238;
	setp.gt.f32 	%p161, %f562, 0f40800000;
	mov.u32 	%r148, %r69;
	@%p161 bra 	$L__BB0_135;
	add.f32 	%f563, %f236, %f236;
	fma.rn.f32 	%f239, %f563, %f235, %f1;
	sub.f32 	%f564, %f237, %f238;
	add.f32 	%f240, %f214, %f564;
	add.s32 	%r70, %r147, 6;
	setp.eq.s32 	%p162, %r70, %r85;
	mov.u32 	%r148, %r85;
	@%p162 bra 	$L__BB0_135;
	mul.f32 	%f241, %f240, %f240;
	mul.f32 	%f242, %f239, %f239;
	add.f32 	%f565, %f241, %f242;
	setp.gt.f32 	%p163, %f565, 0f40800000;
	mov.u32 	%r148, %r70;
	@%p163 bra 	$L__BB0_135;
	add.f32 	%f566, %f240, %f240;
	fma.rn.f32 	%f243, %f566, %f239, %f1;
	sub.f32 	%f567, %f241, %f242;
	add.f32 	%f244, %f214, %f567;
	add.s32 	%r71, %r147, 7;
	setp.eq.s32 	%p164, %r71, %r85;
	mov.u32 	%r148, %r85;
	@%p164 bra 	$L__BB0_135;
	mul.f32 	%f245, %f244, %f244;
	mul.f32 	%f246, %f243, %f243;
	add.f32 	%f568, %f245, %f246;
	setp.gt.f32 	%p165, %f568, 0f40800000;
	mov.u32 	%r148, %r71;
	@%p165 bra 	$L__BB0_135;
	add.f32 	%f569, %f244, %f244;
	fma.rn.f32 	%f614, %f569, %f243, %f1;
	sub.f32 	%f570, %f245, %f246;
	add.f32 	%f615, %f214, %f570;
	add.s32 	%r147, %r147, 8;
	setp.ne.s32 	%p166, %r147, %r85;
	mov.u32 	%r148, %r85;
	@%p166 bra 	$L__BB0_119;
$L__BB0_135:
	st.global.u32 	[%rd2+24], %r148;
	setp.eq.s32 	%p167, %r3, 7;
	@%p167 bra 	$L__BB0_164;
	add.s32 	%r133, %r1, 7;
	cvt.rn.f32.s32 	%f571, %r133;
	fma.rn.f32 	%f249, %f286, %f571, %f284;
	add.f32 	%f572, %f249, 0fBE800000;
	fma.rn.f32 	%f573, %f572, %f572, %f2;
	add.f32 	%f574, %f572, %f573;
	mul.f32 	%f575, %f573, %f574;
	setp.lt.f32 	%p168, %f575, %f3;
	add.f32 	%f576, %f249, 0f3F800000;
	fma.rn.f32 	%f577, %f576, %f576, %f2;
	setp.lt.f32 	%p169, %f577, 0f3D800000;
	or.pred  	%p170, %p168, %p169;
	mov.u32 	%r150, %r85;
	@%p170 bra 	$L__BB0_154;
	mov.b32 	%r149, 0;
	mov.f32 	%f616, %f1;
	mov.f32 	%f617, %f249;
$L__BB0_138:
	.pragma "nounroll";
	mul.f32 	%f252, %f617, %f617;
	mul.f32 	%f253, %f616, %f616;
	add.f32 	%f578, %f252, %f253;
	setp.gt.f32 	%p171, %f578, 0f40800000;
	mov.u32 	%r150, %r149;
	@%p171 bra 	$L__BB0_154;
	add.f32 	%f579, %f617, %f617;
	fma.rn.f32 	%f254, %f579, %f616, %f1;
	sub.f32 	%f580, %f252, %f253;
	add.f32 	%f255, %f249, %f580;
	add.s32 	%r75, %r149, 1;
	setp.eq.s32 	%p172, %r75, %r85;
	mov.u32 	%r150, %r85;
	@%p172 bra 	$L__BB0_154;
	mul.f32 	%f256, %f255, %f255;
	mul.f32 	%f257, %f254, %f254;
	add.f32 	%f581, %f256, %f257;
	setp.gt.f32 	%p173, %f581, 0f40800000;
	mov.u32 	%r150, %r75;
	@%p173 bra 	$L__BB0_154;
	add.f32 	%f582, %f255, %f255;
	fma.rn.f32 	%f258, %f582, %f254, %f1;
	sub.f32 	%f583, %f256, %f257;
	add.f32 	%f259, %f249, %f583;
	add.s32 	%r76, %r149, 2;
	setp.eq.s32 	%p174, %r76, %r85;
	mov.u32 	%r150, %r85;
	@%p174 bra 	$L__BB0_154;
	mul.f32 	%f260, %f259, %f259;
	mul.f32 	%f261, %f258, %f258;
	add.f32 	%f584, %f260, %f261;
	setp.gt.f32 	%p175, %f584, 0f40800000;
	mov.u32 	%r150, %r76;
	@%p175 bra 	$L__BB0_154;
	add.f32 	%f585, %f259, %f259;
	fma.rn.f32 	%f262, %f585, %f258, %f1;
	sub.f32 	%f586, %f260, %f261;
	add.f32 	%f263, %f249, %f586;
	add.s32 	%r77, %r149, 3;
	setp.eq.s32 	%p176, %r77, %r85;
	mov.u32 	%r150, %r85;
	@%p176 bra 	$L__BB0_154;
	mul.f32 	%f264, %f263, %f263;
	mul.f32 	%f265, %f262, %f262;
	add.f32 	%f587, %f264, %f265;
	setp.gt.f32 	%p177, %f587, 0f40800000;
	mov.u32 	%r150, %r77;
	@%p177 bra 	$L__BB0_154;
	add.f32 	%f588, %f263, %f263;
	fma.rn.f32 	%f266, %f588, %f262, %f1;
	sub.f32 	%f589, %f264, %f265;
	add.f32 	%f267, %f249, %f589;
	add.s32 	%r78, %r149, 4;
	setp.eq.s32 	%p178, %r78, %r85;
	mov.u32 	%r150, %r85;
	@%p178 bra 	$L__BB0_154;
	mul.f32 	%f268, %f267, %f267;
	mul.f32 	%f269, %f266, %f266;
	add.f32 	%f590, %f268, %f269;
	setp.gt.f32 	%p179, %f590, 0f40800000;
	mov.u32 	%r150, %r78;
	@%p179 bra 	$L__BB0_154;
	add.f32 	%f591, %f267, %f267;
	fma.rn.f32 	%f270, %f591, %f266, %f1;
	sub.f32 	%f592, %f268, %f269;
	add.f32 	%f271, %f249, %f592;
	add.s32 	%r79, %r149, 5;
	setp.eq.s32 	%p180, %r79, %r85;
	mov.u32 	%r150, %r85;
	@%p180 bra 	$L__BB0_154;
	mul.f32 	%f272, %f271, %f271;
	mul.f32 	%f273, %f270, %f270;
	add.f32 	%f593, %f272, %f273;
	setp.gt.f32 	%p181, %f593, 0f40800000;
	mov.u32 	%r150, %r79;
	@%p181 bra 	$L__BB0_154;
	add.f32 	%f594, %f271, %f271;
	fma.rn.f32 	%f274, %f594, %f270, %f1;
	sub.f32 	%f595, %f272, %f273;
	add.f32 	%f275, %f249, %f595;
	add.s32 	%r80, %r149, 6;
	setp.eq.s32 	%p182, %r80, %r85;
	mov.u32 	%r150, %r85;
	@%p182 bra 	$L__BB0_154;
	mul.f32 	%f276, %f275, %f275;
	mul.f32 	%f277, %f274, %f274;
	add.f32 	%f596, %f276, %f277;
	setp.gt.f32 	%p183, %f596, 0f40800000;
	mov.u32 	%r150, %r80;
	@%p183 bra 	$L__BB0_154;
	add.f32 	%f597, %f275, %f275;
	fma.rn.f32 	%f278, %f597, %f274, %f1;
	sub.f32 	%f598, %f276, %f277;
	add.f32 	%f279, %f249, %f598;
	add.s32 	%r81, %r149, 7;
	setp.eq.s32 	%p184, %r81, %r85;
	mov.u32 	%r150, %r85;
	@%p184 bra 	$L__BB0_154;
	mul.f32 	%f280, %f279, %f279;
	mul.f32 	%f281, %f278, %f278;
	add.f32 	%f599, %f280, %f281;
	setp.gt.f32 	%p185, %f599, 0f40800000;
	mov.u32 	%r150, %r81;
	@%p185 bra 	$L__BB0_154;
	add.f32 	%f600, %f279, %f279;
	fma.rn.f32 	%f616, %f600, %f278, %f1;
	sub.f32 	%f601, %f280, %f281;
	add.f32 	%f617, %f249, %f601;
	add.s32 	%r149, %r149, 8;
	setp.ne.s32 	%p186, %r149, %r85;
	mov.u32 	%r150, %r85;
	@%p186 bra 	$L__BB0_138;
$L__BB0_154:
	st.global.u32 	[%rd2+28], %r150;
	bra.uni 	$L__BB0_164;
$L__BB0_155:
	max.s32 	%r95, %r86, %r1;
	sub.s32 	%r84, %r95, %r1;
	setp.eq.s32 	%p3, %r84, 0;
	@%p3 bra 	$L__BB0_164;
	cvt.rn.f32.s32 	%f290, %r1;
	fma.rn.f32 	%f291, %f286, %f290, %f284;
	add.f32 	%f292, %f291, 0fBE800000;
	fma.rn.f32 	%f293, %f292, %f292, %f2;
	add.f32 	%f294, %f292, %f293;
	mul.f32 	%f295, %f293, %f294;
	setp.geu.f32 	%p4, %f295, %f3;
	add.f32 	%f296, %f291, 0f3F800000;
	fma.rn.f32 	%f297, %f296, %f296, %f2;
	setp.geu.f32 	%p5, %f297, 0f3D800000;
	selp.b32 	%r96, 0, %r85, %p5;
	selp.b32 	%r97, %r96, %r85, %p4;
	mul.wide.s32 	%rd8, %r1, 4;
	add.s64 	%rd3, %rd1, %rd8;
	st.global.u32 	[%rd3], %r97;
	setp.eq.s32 	%p6, %r84, 1;
	@%p6 bra 	$L__BB0_164;
	add.s32 	%r98, %r1, 1;
	cvt.rn.f32.s32 	%f298, %r98;
	fma.rn.f32 	%f299, %f286, %f298, %f284;
	add.f32 	%f300, %f299, 0fBE800000;
	fma.rn.f32 	%f301, %f300, %f300, %f2;
	add.f32 	%f302, %f300, %f301;
	mul.f32 	%f303, %f301, %f302;
	setp.geu.f32 	%p7, %f303, %f3;
	add.f32 	%f304, %f299, 0f3F800000;
	fma.rn.f32 	%f305, %f304, %f304, %f2;
	setp.geu.f32 	%p8, %f305, 0f3D800000;
	selp.b32 	%r99, 0, %r85, %p8;
	selp.b32 	%r100, %r99, %r85, %p7;
	st.global.u32 	[%rd3+4], %r100;
	setp.eq.s32 	%p9, %r84, 2;
	@%p9 bra 	$L__BB0_164;
	add.s32 	%r101, %r1, 2;
	cvt.rn.f32.s32 	%f306, %r101;
	fma.rn.f32 	%f307, %f286, %f306, %f284;
	add.f32 	%f308, %f307, 0fBE800000;
	fma.rn.f32 	%f309, %f308, %f308, %f2;
	add.f32 	%f310, %f308, %f309;
	mul.f32 	%f311, %f309, %f310;
	setp.geu.f32 	%p10, %f311, %f3;
	add.f32 	%f312, %f307, 0f3F800000;
	fma.rn.f32 	%f313, %f312, %f312, %f2;
	setp.geu.f32 	%p11, %f313, 0f3D800000;
	selp.b32 	%r102, 0, %r85, %p11;
	selp.b32 	%r103, %r102, %r85, %p10;
	st.global.u32 	[%rd3+8], %r103;
	setp.eq.s32 	%p12, %r84, 3;
	@%p12 bra 	$L__BB0_164;
	add.s32 	%r104, %r1, 3;
	cvt.rn.f32.s32 	%f314, %r104;
	fma.rn.f32 	%f315, %f286, %f314, %f284;
	add.f32 	%f316, %f315, 0fBE800000;
	fma.rn.f32 	%f317, %f316, %f316, %f2;
	add.f32 	%f318, %f316, %f317;
	mul.f32 	%f319, %f317, %f318;
	setp.geu.f32 	%p13, %f319, %f3;
	add.f32 	%f320, %f315, 0f3F800000;
	fma.rn.f32 	%f321, %f320, %f320, %f2;
	setp.geu.f32 	%p14, %f321, 0f3D800000;
	selp.b32 	%r105, 0, %r85, %p14;
	selp.b32 	%r106, %r105, %r85, %p13;
	st.global.u32 	[%rd3+12], %r106;
	setp.eq.s32 	%p15, %r84, 4;
	@%p15 bra 	$L__BB0_164;
	add.s32 	%r107, %r1, 4;
	cvt.rn.f32.s32 	%f322, %r107;
	fma.rn.f32 	%f323, %f286, %f322, %f284;
	add.f32 	%f324, %f323, 0fBE800000;
	fma.rn.f32 	%f325, %f324, %f324, %f2;
	add.f32 	%f326, %f324, %f325;
	mul.f32 	%f327, %f325, %f326;
	setp.geu.f32 	%p16, %f327, %f3;
	add.f32 	%f328, %f323, 0f3F800000;
	fma.rn.f32 	%f329, %f328, %f328, %f2;
	setp.geu.f32 	%p17, %f329, 0f3D800000;
	selp.b32 	%r108, 0, %r85, %p17;
	selp.b32 	%r109, %r108, %r85, %p16;
	st.global.u32 	[%rd3+16], %r109;
	setp.eq.s32 	%p18, %r84, 5;
	@%p18 bra 	$L__BB0_164;
	add.s32 	%r110, %r1, 5;
	cvt.rn.f32.s32 	%f330, %r110;
	fma.rn.f32 	%f331, %f286, %f330, %f284;
	add.f32 	%f332, %f331, 0fBE800000;
	fma.rn.f32 	%f333, %f332, %f332, %f2;
	add.f32 	%f334, %f332, %f333;
	mul.f32 	%f335, %f333, %f334;
	setp.geu.f32 	%p19, %f335, %f3;
	add.f32 	%f336, %f331, 0f3F800000;
	fma.rn.f32 	%f337, %f336, %f336, %f2;
	setp.geu.f32 	%p20, %f337, 0f3D800000;
	selp.b32 	%r111, 0, %r85, %p20;
	selp.b32 	%r112, %r111, %r85, %p19;
	st.global.u32 	[%rd3+20], %r112;
	setp.eq.s32 	%p21, %r84, 6;
	@%p21 bra 	$L__BB0_164;
	add.s32 	%r113, %r1, 6;
	cvt.rn.f32.s32 	%f338, %r113;
	fma.rn.f32 	%f339, %f286, %f338, %f284;
	add.f32 	%f340, %f339, 0fBE800000;
	fma.rn.f32 	%f341, %f340, %f340, %f2;
	add.f32 	%f342, %f340, %f341;
	mul.f32 	%f343, %f341, %f342;
	setp.geu.f32 	%p22, %f343, %f3;
	add.f32 	%f344, %f339, 0f3F800000;
	fma.rn.f32 	%f345, %f344, %f344, %f2;
	setp.geu.f32 	%p23, %f345, 0f3D800000;
	selp.b32 	%r114, 0, %r85, %p23;
	selp.b32 	%r115, %r114, %r85, %p22;
	st.global.u32 	[%rd3+24], %r115;
	setp.eq.s32 	%p24, %r84, 7;
	@%p24 bra 	$L__BB0_164;
	add.s32 	%r116, %r1, 7;
	cvt.rn.f32.s32 	%f346, %r116;
	fma.rn.f32 	%f347, %f286, %f346, %f284;
	add.f32 	%f348, %f347, 0fBE800000;
	fma.rn.f32 	%f349, %f348, %f348, %f2;
	add.f32 	%f350, %f348, %f349;
	mul.f32 	%f351, %f349, %f350;
	setp.geu.f32 	%p25, %f351, %f3;
	add.f32 	%f352, %f347, 0f3F800000;
	fma.rn.f32 	%f353, %f352, %f352, %f2;
	setp.geu.f32 	%p26, %f353, 0f3D800000;
	selp.b32 	%r117, 0, %r85, %p26;
	selp.b32 	%r118, %r117, %r85, %p25;
	st.global.u32 	[%rd3+28], %r118;
$L__BB0_164:
	ret;

}


// ===== COMPILED SASS (sm_100) =====

	.target	sm_100

	.elftype	@"ET_EXEC"


//--------------------- .note.nv.tkinfo           --------------------------
	.section	.note.nv.tkinfo,"",@"SHT_NOTE"
	.sectionflags	@"SHF_NOTE_NV_TKINFO"
	.tkinfo
        /*0018*/ 	.word	0x00000002
        /*0030*/ 	.string	""
        /*0030*/ 	.string	"ptxas"
        /*0030*/ 	.string	"Cuda compilation tools, release 13.0, V13.0.88"
        /*0030*/ 	.string	"Build cuda_13.0.r13.0/compiler.36424714_0"
        /*0030*/ 	.string	"-arch sm_100 -m 64 "



//--------------------- .note.nv.cuinfo           --------------------------
	.section	.note.nv.cuinfo,"",@"SHT_NOTE"
	.sectionflags	@"SHF_NOTE_NV_CUINFO"
        /*0018*/ 	.short	0x0002
        /*001a*/ 	.short	0x0064
        /*001c*/ 	.short	0x0082
	.zero		2


//--------------------- .nv.info                  --------------------------
	.section	.nv.info,"",@"SHT_CUDA_INFO"
	.align	4


	//----- nvinfo : EIATTR_REGCOUNT
	.align		4
        /*0000*/ 	.byte	0x04, 0x2f
        /*0002*/ 	.short	(.L_1 - .L_0)
	.align		4
.L_0:
        /*0004*/ 	.word	index@(_Z13mandel_kernelPimiffffii)
        /*0008*/ 	.word	0x00000015


	//----- nvinfo : EIATTR_FRAME_SIZE
	.align		4
.L_1:
        /*000c*/ 	.byte	0x04, 0x11
        /*000e*/ 	.short	(.L_3 - .L_2)
	.align		4
.L_2:
        /*0010*/ 	.word	index@(_Z13mandel_kernelPimiffffii)
        /*0014*/ 	.word	0x00000000


	//----- nvinfo : EIATTR_MIN_STACK_SIZE
	.align		4
.L_3:
        /*0018*/ 	.byte	0x04, 0x12
        /*001a*/ 	.short	(.L_5 - .L_4)
	.align		4
.L_4:
        /*001c*/ 	.word	index@(_Z13mandel_kernelPimiffffii)
        /*0020*/ 	.word	0x00000000
.L_5:


//--------------------- .nv.compat                --------------------------
	.section	.nv.compat,"",@"SHT_CUDA_COMPAT_INFO"
	.align	4
        /*0000*/ 	.byte	0x02, 0x09, 0x00, 0x00, 0x02, 0x02, 0x01, 0x00, 0x02, 0x05, 0x05, 0x00, 0x03, 0x07, 0x01, 0x01
        /*0010*/ 	.byte	0x02, 0x03, 0x00, 0x00, 0x02, 0x06, 0x01, 0x00, 0x04, 0x0b, 0x08, 0x00, 0x01, 0x00, 0x00, 0x00
        /*0020*/ 	.byte	0x00, 0x00, 0x00, 0x00


//--------------------- .nv.info._Z13mandel_kernelPimiffffii --------------------------
	.section	.nv.info._Z13mandel_kernelPimiffffii,"",@"SHT_CUDA_INFO"
	.sectionflags	@""
	.align	4


	//----- nvinfo : EIATTR_CUDA_API_VERSION
	.align		4
        /*0000*/ 	.byte	0x04, 0x37
        /*0002*/ 	.short	(.L_7 - .L_6)
.L_6:
        /*0004*/ 	.word	0x00000082


	//----- nvinfo : EIATTR_KPARAM_INFO
	.align		4
.L_7:
        /*0008*/ 	.byte	0x04, 0x17
        /*000a*/ 	.short	(.L_9 - .L_8)
.L_8:
        /*000c*/ 	.word	0x00000000
        /*0010*/ 	.short	0x0008
        /*0012*/ 	.short	0x0028
        /*0014*/ 	.byte	0x00, 0xf0, 0x11, 0x00


	//----- nvinfo : EIATTR_KPARAM_INFO
	.align		4
.L_9:
        /*0018*/ 	.byte	0x04, 0x17
        /*001a*/ 	.short	(.L_11 - .L_10)
.L_10:
        /*001c*/ 	.word	0x00000000
        /*0020*/ 	.short	0x0007
        /*0022*/ 	.short	0x0024
        /*0024*/ 	.byte	0x00, 0xf0, 0x11, 0x00


	//----- nvinfo : EIATTR_KPARAM_INFO
	.align		4
.L_11:
        /*0028*/ 	.byte	0x04, 0x17
        /*002a*/ 	.short	(.L_13 - .L_12)
.L_12:
        /*002c*/ 	.word	0x00000000
        /*0030*/ 	.short	0x0006
        /*0032*/ 	.short	0x0020
        /*0034*/ 	.byte	0x00, 0xf0, 0x11, 0x00


	//----- nvinfo : EIATTR_KPARAM_INFO
	.align		4
.L_13:
        /*0038*/ 	.byte	0x04, 0x17
        /*003a*/ 	.short	(.L_15 - .L_14)
.L_14:
        /*003c*/ 	.word	0x00000000
        /*0040*/ 	.short	0x0005
        /*0042*/ 	.short	0x001c
        /*0044*/ 	.byte	0x00, 0xf0, 0x11, 0x00


	//----- nvinfo : EIATTR_KPARAM_INFO
	.align		4
.L_15:
        /*0048*/ 	.byte	0x04, 0x17
        /*004a*/ 	.short	(.L_17 - .L_16)
.L_16:
        /*004c*/ 	.word	0x00000000
        /*0050*/ 	.short	0x0004
        /*0052*/ 	.short	0x0018
        /*0054*/ 	.byte	0x00, 0xf0, 0x11, 0x00


	//----- nvinfo : EIATTR_KPARAM_INFO
	.align		4
.L_17:
        /*0058*/ 	.byte	0x04, 0x17
        /*005a*/ 	.short	(.L_19 - .L_18)
.L_18:
        /*005c*/ 	.word	0x00000000
        /*0060*/ 	.short	0x0003
        /*0062*/ 	.short	0x0014
        /*0064*/ 	.byte	0x00, 0xf0, 0x11, 0x00


	//----- nvinfo : EIATTR_KPARAM_INFO
	.align		4
.L_19:
        /*0068*/ 	.byte	0x04, 0x17
        /*006a*/ 	.short	(.L_21 - .L_20)
.L_20:
        /*006c*/ 	.word	0x00000000
        /*0070*/ 	.short	0x0002
        /*0072*/ 	.short	0x0010
        /*0074*/ 	.byte	0x00, 0xf0, 0x11, 0x00


	//----- nvinfo : EIATTR_KPARAM_INFO
	.align		4
.L_21:
        /*0078*/ 	.byte	0x04, 0x17
        /*007a*/ 	.short	(.L_23 - .L_22)
.L_22:
        /*007c*/ 	.word	0x00000000
        /*0080*/ 	.short	0x0001
        /*0082*/ 	.short	0x0008
        /*0084*/ 	.byte	0x00, 0xf0, 0x21, 0x00


	//----- nvinfo : EIATTR_KPARAM_INFO
	.align		4
.L_23:
        /*0088*/ 	.byte	0x04, 0x17
        /*008a*/ 	.short	(.L_25 - .L_24)
.L_24:
        /*008c*/ 	.word	0x00000000
        /*0090*/ 	.short	0x0000
        /*0092*/ 	.short	0x0000
        /*0094*/ 	.byte	0x00, 0xf5, 0x21, 0x00


	//----- nvinfo : EIATTR_SPARSE_MMA_MASK
	.align		4
.L_25:
        /*0098*/ 	.byte	0x03, 0x50
        /*009a*/ 	.short	0x0000


	//----- nvinfo : EIATTR_MAXREG_COUNT
	.align		4
        /*009c*/ 	.byte	0x03, 0x1b
        /*009e*/ 	.short	0x00ff


	//----- nvinfo : EIATTR_MERCURY_ISA_VERSION
	.align		4
        /*00a0*/ 	.byte	0x03, 0x5f
        /*00a2*/ 	.short	0x0101


	//----- nvinfo : EIATTR_VRC_CTA_INIT_COUNT
	.align		4
        /*00a4*/ 	.byte	0x02, 0x4a
	.zero		1
	.zero		1


	//----- nvinfo : EIATTR_EXIT_INSTR_OFFSETS
	.align		4
        /*00a8*/ 	.byte	0x04, 0x1c
        /*00aa*/ 	.short	(.L_27 - .L_26)


	//   ....[0]....
.L_26:
        /*00ac*/ 	.word	0x000000b0


	//   ....[1]....
        /*00b0*/ 	.word	0x00000200


	//   ....[2]....
        /*00b4*/ 	.word	0x00000aa0


	//   ....[3]....
        /*00b8*/ 	.word	0x00001340


	//   ....[4]....
        /*00bc*/ 	.word	0x00001be0


	//   ....[5]....
        /*00c0*/ 	.word	0x00002480


	//   ....[6]....
        /*00c4*/ 	.word	0x00002d20


	//   ....[7]....
        /*00c8*/ 	.word	0x000035c0


	//   ....[8]....
        /*00cc*/ 	.word	0x00003e60


	//   ....[9]....
        /*00d0*/ 	.word	0x000046f0


	//   ....[10]....
        /*00d4*/ 	.word	0x00004740


	//   ....[11]....
        /*00d8*/ 	.word	0x00004860


	//   ....[12]....
        /*00dc*/ 	.word	0x00004960


	//   ....[13]....
        /*00e0*/ 	.word	0x00004a60


	//   ....[14]....
        /*00e4*/ 	.word	0x00004b60


	//   ....[15]....
        /*00e8*/ 	.word	0x00004c60


	//   ....[16]....
        /*00ec*/ 	.word	0x00004d60


	//   ....[17]....
        /*00f0*/ 	.word	0x00004e60


	//   ....[18]....
        /*00f4*/ 	.word	0x00004f40


	//----- nvinfo : EIATTR_CRS_STACK_SIZE
	.align		4
.L_27:
        /*00f8*/ 	.byte	0x04, 0x1e
        /*00fa*/ 	.short	(.L_29 - .L_28)
.L_28:
        /*00fc*/ 	.word	0x00000000


	//----- nvinfo : EIATTR_CBANK_PARAM_SIZE
	.align		4
.L_29:
        /*0100*/ 	.byte	0x03, 0x19
        /*0102*/ 	.short	0x002c


	//----- nvinfo : EIATTR_PARAM_CBANK
	.align		4
        /*0104*/ 	.byte	0x04, 0x0a
        /*0106*/ 	.short	(.L_31 - .L_30)
	.align		4
.L_30:
        /*0108*/ 	.word	index@(.nv.constant0._Z13mandel_kernelPimiffffii)
        /*010c*/ 	.short	0x0380
        /*010e*/ 	.short	0x002c


	//----- nvinfo : EIATTR_SW_WAR
	.align		4
.L_31:
        /*0110*/ 	.byte	0x04, 0x36
        /*0112*/ 	.short	(.L_33 - .L_32)
.L_32:
        /*0114*/ 	.word	0x00000008
.L_33:


//--------------------- .nv.callgraph             --------------------------
	.section	.nv.callgraph,"",@"SHT_CUDA_CALLGRAPH"
	.align	4
	.sectionentsize	8
	.align		4
        /*0000*/ 	.word	0x00000000
	.align		4
        /*0004*/ 	.word	0xffffffff
	.align		4
        /*0008*/ 	.word	0x00000000
	.align		4
        /*000c*/ 	.word	0xfffffffe
	.align		4
        /*0010*/ 	.word	0x00000000
	.align		4
        /*0014*/ 	.word	0xfffffffd
	.align		4
        /*0018*/ 	.word	0x00000000
	.align		4
        /*001c*/ 	.word	0xfffffffc


//--------------------- .text._Z13mandel_kernelPimiffffii --------------------------
	.section	.text._Z13mandel_kernelPimiffffii,"ax",@progbits
	.align	128
        .global         _Z13mandel_kernelPimiffffii
        .type           _Z13mandel_kernelPimiffffii,@function
        .size           _Z13mandel_kernelPimiffffii,(.L_x_26 - _Z13mandel_kernelPimiffffii)
        .other          _Z13mandel_kernelPimiffffii,@"STO_CUDA_ENTRY STV_DEFAULT"
_Z13mandel_kernelPimiffffii:
.text._Z13mandel_kernelPimiffffii:
[----:B------:R-:W-:Y:S01]  /*0000*/  LDC R1, c[0x0][0x37c] ;  /* 0x0000df00ff017b82 */ /* 0x000fe20000000800 */
[----:B------:R-:W0:Y:S07]  /*0010*/  S2R R0, SR_TID.Y ;  /* 0x0000000000007919 */ /* 0x000e2e0000002200 */
[----:B------:R-:W1:Y:S01]  /*0020*/  LDC R6, c[0x0][0x360] ;  /* 0x0000d800ff067b82 */ /* 0x000e620000000800 */
[----:B------:R-:W2:Y:S01]  /*0030*/  LDCU UR6, c[0x0][0x3a8] ;  /* 0x00007500ff0677ac */ /* 0x000ea20008000800 */
[----:B------:R-:W1:Y:S06]  /*0040*/  S2R R3, SR_TID.X ;  /* 0x0000000000037919 */ /* 0x000e6c0000002100 */
[----:B------:R-:W0:Y:S08]  /*0050*/  S2UR UR5, SR_CTAID.Y ;  /* 0x00000000000579c3 */ /* 0x000e300000002600 */
[----:B------:R-:W0:Y:S08]  /*0060*/  LDC R5, c[0x0][0x364] ;  /* 0x0000d900ff057b82 */ /* 0x000e300000000800 */
[----:B------:R-:W1:Y:S01]  /*0070*/  S2UR UR4, SR_CTAID.X ;  /* 0x00000000000479c3 */ /* 0x000e620000002500 */
[----:B0-----:R-:W-:-:S05]  /*0080*/  IMAD R5, R5, UR5, R0 ;  /* 0x0000000505057c24 */ /* 0x001fca000f8e0200 */
[----:B--2---:R-:W-:Y:S01]  /*0090*/  ISETP.GE.AND P0, PT, R5, UR6, PT ;  /* 0x0000000605007c0c */ /* 0x004fe2000bf06270 */
[----:B-1----:R-:W-:-:S12]  /*00a0*/  IMAD R6, R6, UR4, R3 ;  /* 0x0000000406067c24 */ /* 0x002fd8000f8e0203 */
[----:B------:R-:W-:Y:S05]  /*00b0*/  @P0 EXIT ;  /* 0x000000000000094d */ /* 0x000fea0003800000 */
[----:B------:R-:W0:Y:S01]  /*00c0*/  LDC R9, c[0x0][0x390] ;  /* 0x0000e400ff097b82 */ /* 0x000e220000000800 */
[----:B------:R-:W1:Y:S01]  /*00d0*/  LDCU UR6, c[0x0][0x3a0] ;  /* 0x00007400ff0677ac */ /* 0x000e620008000800 */
[----:B------:R-:W-:Y:S02]  /*00e0*/  I2FP.F32.U32 R7, R5 ;  /* 0x0000000500077245 */ /* 0x000fe40000201000 */
[----:B------:R-:W-:Y:S01]  /*00f0*/  SHF.L.U32 R6, R6, 0x3, RZ ;  /* 0x0000000306067819 */ /* 0x000fe200000006ff */
[----:B------:R-:W2:Y:S03]  /*0100*/  LDCU.64 UR8, c[0x0][0x388] ;  /* 0x00007100ff0877ac */ /* 0x000ea60008000a00 */
[----:B------:R-:W1:Y:S01]  /*0110*/  LDC R0, c[0x0][0x398] ;  /* 0x0000e600ff007b82 */ /* 0x000e620000000800 */
[----:B------:R-:W3:Y:S07]  /*0120*/  LDCU.64 UR4, c[0x0][0x358] ;  /* 0x00006b00ff0477ac */ /* 0x000eee0008000a00 */
[----:B------:R-:W2:Y:S01]  /*0130*/  LDC.64 R2, c[0x0][0x380] ;  /* 0x0000e000ff027b82 */ /* 0x000ea20000000a00 */
[----:B0-----:R-:W-:Y:S01]  /*0140*/  ISETP.GE.AND P0, PT, R9, 0x1, PT ;  /* 0x000000010900780c */ /* 0x001fe20003f06270 */
[----:B-1----:R-:W-:-:S04]  /*0150*/  FFMA R7, R7, UR6, R0 ;  /* 0x0000000607077c23 */ /* 0x002fc80008000000 */
[----:B------:R-:W-:Y:S01]  /*0160*/  FMUL R4, R7, 0.25 ;  /* 0x3e80000007047820 */ /* 0x000fe20000400000 */
[----:B--2---:R-:W-:-:S04]  /*0170*/  IMAD.WIDE.U32 R2, R5, UR8, R2 ;  /* 0x0000000805027c25 */ /* 0x004fc8000f8e0002 */
[----:B------:R-:W-:Y:S01]  /*0180*/  FMUL R4, R7, R4 ;  /* 0x0000000407047220 */ /* 0x000fe20000400000 */
[----:B------:R-:W-:Y:S02]  /*0190*/  IMAD R3, R5, UR9, R3 ;  /* 0x0000000905037c24 */ /* 0x000fe4000f8e0203 */
[----:B------:R-:W-:Y:S01]  /*01a0*/  FMUL R5, R7, R7 ;  /* 0x0000000707057220 */ /* 0x000fe20000400000 */
[----:B---3--:R-:W-:Y:S06]  /*01b0*/  @!P0 BRA `(.L_x_0) ;  /* 0x0000004400508947 */ /* 0x008fec0003800000 */
[----:B------:R-:W0:Y:S02]  /*01c0*/  LDCU UR6, c[0x0][0x3a4] ;  /* 0x00007480ff0677ac */ /* 0x000e240008000800 */
[----:B0-----:R-:W-:-:S04]  /*01d0*/  VIMNMX R9, PT, PT, R6, UR6, !PT ;  /* 0x0000000606097c48 */ /* 0x001fc8000ffe0100 */
[----:B------:R-:W-:-:S04]  /*01e0*/  IADD3 R0, PT, PT, -R6, R9, RZ ;  /* 0x0000000906007210 */ /* 0x000fc80007ffe1ff */
[----:B------:R-:W-:-:S13]  /*01f0*/  ISETP.NE.AND P0, PT, R0, RZ, PT ;  /* 0x000000ff0000720c */ /* 0x000fda0003f05270 */
[----:B------:R-:W-:Y:S05]  /*0200*/  @!P0 EXIT ;  /* 0x000000000000894d */ /* 0x000fea0003800000 */
[----:B------:R-:W0:Y:S01]  /*0210*/  LDC R9, c[0x0][0x394] ;  /* 0x0000e500ff097b82 */ /* 0x000e220000000800 */
[----:B------:R-:W0:Y:S01]  /*0220*/  LDCU UR6, c[0x0][0x39c] ;  /* 0x00007380ff0677ac */ /* 0x000e220008000800 */
[----:B------:R-:W-:Y:S01]  /*0230*/  I2FP.F32.S32 R8, R6 ;  /* 0x0000000600087245 */ /* 0x000fe20000201400 */
[----:B------:R-:W-:Y:S04]  /*0240*/  BSSY.RECONVERGENT B0, `(.L_x_1) ;  /* 0x0000082000007945 */ /* 0x000fe80003800200 */
[----:B0-----:R-:W-:Y:S01]  /*0250*/  FFMA R8, R8, UR6, R9 ;  /* 0x0000000608087c23 */ /* 0x001fe20008000009 */
[----:B------:R-:W0:Y:S03]  /*0260*/  LDCU UR6, c[0x0][0x390] ;  /* 0x00007200ff0677ac */ /* 0x000e260008000800 */
[C---:B------:R-:W-:Y:S01]  /*0270*/  FADD R10, R8.reuse, -0.25 ;  /* 0xbe800000080a7421 */ /* 0x040fe20000000000 */
[----:B------:R-:W-:-:S03]  /*0280*/  FADD R12, R8, 1 ;  /* 0x3f800000080c7421 */ /* 0x000fc60000000000 */
[--C-:B------:R-:W-:Y:S01]  /*0290*/  FFMA R9, R10, R10, R5.reuse ;  /* 0x0000000a0a097223 */ /* 0x100fe20000000005 */
[----:B------:R-:W-:-:S03]  /*02a0*/  FFMA R12, R12, R12, R5 ;  /* 0x0000000c0c0c7223 */ /* 0x000fc60000000005 */
[----:B------:R-:W-:Y:S02]  /*02b0*/  FADD R10, R10, R9 ;  /* 0x000000090a0a7221 */ /* 0x000fe40000000000 */
[----:B------:R-:W-:Y:S02]  /*02c0*/  FSETP.GEU.AND P0, PT, R12, 0.0625, PT ;  /* 0x3d8000000c00780b */ /* 0x000fe40003f0e000 */
[----:B------:R-:W-:Y:S01]  /*02d0*/  FMUL R9, R9, R10 ;  /* 0x0000000a09097220 */ /* 0x000fe20000400000 */
[----:B0-----:R-:W-:-:S04]  /*02e0*/  MOV R13, UR6 ;  /* 0x00000006000d7c02 */ /* 0x001fc80008000f00 */
[----:B------:R-:W-:-:S13]  /*02f0*/  FSETP.LT.OR P0, PT, R9, R4, !P0 ;  /* 0x000000040900720b */ /* 0x000fda0004701400 */
[----:B------:R-:W-:Y:S05]  /*0300*/  @P0 BRA `(.L_x_2) ;  /* 0x0000000400d40947 */ /* 0x000fea0003800000 */
[----:B------:R-:W0:Y:S01]  /*0310*/  LDC R9, c[0x0][0x390] ;  /* 0x0000e400ff097b82 */ /* 0x000e220000000800 */
[----:B------:R-:W-:Y:S01]  /*0320*/  HFMA2 R10, -RZ, RZ, 0, 0 ;  /* 0x00000000ff0a7431 */ /* 0x000fe200000001ff */
[----:B------:R-:W-:Y:S02]  /*0330*/  MOV R12, R7 ;  /* 0x00000007000c7202 */ /* 0x000fe40000000f00 */
[----:B------:R-:W-:-:S07]  /*0340*/  MOV R14, R8 ;  /* 0x00000008000e7202 */ /* 0x000fce0000000f00 */
.L_x_3:
[----:B------:R-:W-:Y:S01]  /*0350*/  FMUL R15, R14, R14 ;  /* 0x0000000e0e0f7220 */ /* 0x000fe20000400000 */
[----:B------:R-:W-:Y:S01]  /*0360*/  FMUL R16, R12, R12 ;  /* 0x0000000c0c107220 */ /* 0x000fe20000400000 */
[----:B------:R-:W-:-:S03]  /*0370*/  MOV R13, R10 ;  /* 0x0000000a000d7202 */ /* 0x000fc60000000f00 */
[----:B------:R-:W-:-:S05]  /*0380*/  FADD R11, R15, R16 ;  /* 0x000000100f0b7221 */ /* 0x000fca0000000000 */
[----:B------:R-:W-:-:S13]  /*0390*/  FSETP.GT.AND P0, PT, R11, 4, PT ;  /* 0x408000000b00780b */ /* 0x000fda0003f04000 */
[----:B------:R-:W-:Y:S05]  /*03a0*/  @P0 BRA `(.L_x_2) ;  /* 0x0000000400ac0947 */ /* 0x000fea0003800000 */
[----:B------:R-:W1:Y:S01]  /*03b0*/  LDC R11, c[0x0][0x390] ;  /* 0x0000e400ff0b7b82 */ /* 0x000e620000000800 */
[----:B------:R-:W-:Y:S01]  /*03c0*/  IADD3 R18, PT, PT, R10, 0x1, RZ ;  /* 0x000000010a127810 */ /* 0x000fe20007ffe0ff */
[----:B------:R-:W-:Y:S01]  /*03d0*/  FADD R14, R14, R14 ;  /* 0x0000000e0e0e7221 */ /* 0x000fe20000000000 */
[----:B------:R-:W-:Y:S02]  /*03e0*/  FADD R15, R15, -R16 ;  /* 0x800000100f0f7221 */ /* 0x000fe40000000000 */
[----:B0-----:R-:W-:Y:S01]  /*03f0*/  ISETP.NE.AND P0, PT, R18, R9, PT ;  /* 0x000000091200720c */ /* 0x001fe20003f05270 */
[----:B------:R-:W-:Y:S01]  /*0400*/  FFMA R14, R14, R12, R7 ;  /* 0x0000000c0e0e7223 */ /* 0x000fe20000000007 */
[----:B-1----:R-:W-:-:S11]  /*0410*/  MOV R13, R11 ;  /* 0x0000000b000d7202 */ /* 0x002fd60000000f00 */
[----:B------:R-:W-:Y:S05]  /*0420*/  @!P0 BRA `(.L_x_2) ;  /* 0x00000004008c8947 */ /* 0x000fea0003800000 */
[----:B------:R-:W-:Y:S01]  /*0430*/  FADD R15, R8, R15 ;  /* 0x0000000f080f7221 */ /* 0x000fe20000000000 */
[----:B------:R-:W-:Y:S01]  /*0440*/  FMUL R17, R14, R14 ;  /* 0x0000000e0e117220 */ /* 0x000fe20000400000 */
[----:B------:R-:W-:Y:S02]  /*0450*/  MOV R13, R18 ;  /* 0x00000012000d7202 */ /* 0x000fe40000000f00 */
[----:B------:R-:W-:-:S04]  /*0460*/  FMUL R16, R15, R15 ;  /* 0x0000000f0f107220 */ /* 0x000fc80000400000 */
[----:B------:R-:W-:-:S05]  /*0470*/  FADD R12, R16, R17 ;  /* 0x00000011100c7221 */ /* 0x000fca0000000000 */
[----:B------:R-:W-:-:S13]  /*0480*/  FSETP.GT.AND P0, PT, R12, 4, PT ;  /* 0x408000000c00780b */ /* 0x000fda0003f04000 */
[----:B------:R-:W-:Y:S05]  /*0490*/  @P0 BRA `(.L_x_2) ;  /* 0x0000000400700947 */ /* 0x000fea0003800000 */
[----:B------:R-:W-:Y:S01]  /*04a0*/  IADD3 R18, PT, PT, R10, 0x2, RZ ;  /* 0x000000020a127810 */ /* 0x000fe20007ffe0ff */
[----:B------:R-:W-:Y:S01]  /*04b0*/  FADD R12, R15, R15 ;  /* 0x0000000f0f0c7221 */ /* 0x000fe20000000000 */
[----:B------:R-:W-:Y:S01]  /*04c0*/  FADD R15, R16, -R17 ;  /* 0x80000011100f7221 */ /* 0x000fe20000000000 */
[----:B------:R-:W-:Y:S02]  /*04d0*/  MOV R13, R11 ;  /* 0x0000000b000d7202 */ /* 0x000fe40000000f00 */
[----:B------:R-:W-:Y:S01]  /*04e0*/  ISETP.NE.AND P0, PT, R18, R9, PT ;  /* 0x000000091200720c */ /* 0x000fe20003f05270 */
[----:B------:R-:W-:-:S12]  /*04f0*/  FFMA R14, R14, R12, R7 ;  /* 0x0000000c0e0e7223 */ /* 0x000fd80000000007 */
        /* <DEDUP_REMOVED lines=80> */
[----:B------:R-:W-:Y:S02]  /*0a00*/  FADD R13, R16, -R17 ;  /* 0x80000011100d7221 */ /* 0x000fe40000000000 */
[----:B------:R-:W-:Y:S01]  /*0a10*/  ISETP.NE.AND P0, PT, R10, R9, PT ;  /* 0x000000090a00720c */ /* 0x000fe20003f05270 */
[----:B------:R-:W-:Y:S01]  /*0a20*/  FFMA R12, R14, R12, R7 ;  /* 0x0000000c0e0c7223 */ /* 0x000fe20000000007 */
[----:B------:R-:W-:-:S11]  /*0a30*/  FADD R14, R8, R13 ;  /* 0x0000000d080e7221 */ /* 0x000fd60000000000 */
[----:B------:R-:W-:Y:S05]  /*0a40*/  @P0 BRA `(.L_x_3) ;  /* 0xfffffff800400947 */ /* 0x000fea000383ffff */
[----:B------:R-:W-:-:S07]  /*0a50*/  MOV R13, R11 ;  /* 0x0000000b000d7202 */ /* 0x000fce0000000f00 */
.L_x_2:
[----:B------:R-:W-:Y:S05]  /*0a60*/  BSYNC.RECONVERGENT B0 ;  /* 0x0000000000007941 */ /* 0x000fea0003800200 */
.L_x_1:
[----:B------:R-:W-:Y:S01]  /*0a70*/  ISETP.NE.AND P0, PT, R0, 0x1, PT ;  /* 0x000000010000780c */ /* 0x000fe20003f05270 */
[----:B------:R-:W-:-:S05]  /*0a80*/  IMAD.WIDE R2, R6, 0x4, R2 ;  /* 0x0000000406027825 */ /* 0x000fca00078e0202 */
[----:B------:R1:W-:Y:S07]  /*0a90*/  STG.E desc[UR4][R2.64], R13 ;  /* 0x0000000d02007986 */ /* 0x0003ee000c101904 */
[----:B------:R-:W-:Y:S05]  /*0aa0*/  @!P0 EXIT ;  /* 0x000000000000894d */ /* 0x000fea0003800000 */
[----:B0-----:R-:W0:Y:S01]  /*0ab0*/  LDC R9, c[0x0][0x394] ;  /* 0x0000e500ff097b82 */ /* 0x001e220000000800 */
[----:B------:R-:W0:Y:S01]  /*0ac0*/  LDCU UR6, c[0x0][0x39c] ;  /* 0x00007380ff0677ac */ /* 0x000e220008000800 */
[----:B------:R-:W-:Y:S01]  /*0ad0*/  IADD3 R8, PT, PT, R6, 0x1, RZ ;  /* 0x0000000106087810 */ /* 0x000fe20007ffe0ff */
[----:B------:R-:W-:Y:S03]  /*0ae0*/  BSSY.RECONVERGENT B0, `(.L_x_4) ;  /* 0x0000083000007945 */ /* 0x000fe60003800200 */
[----:B------:R-:W-:-:S05]  /*0af0*/  I2FP.F32.S32 R8, R8 ;  /* 0x0000000800087245 */ /* 0x000fca0000201400 */
[----:B0-----:R-:W-:Y:S01]  /*0b00*/  FFMA R8, R8, UR6, R9 ;  /* 0x0000000608087c23 */ /* 0x001fe20008000009 */
[----:B------:R-:W1:Y:S03]  /*0b10*/  LDCU UR6, c[0x0][0x390] ;  /* 0x00007200ff0677ac */ /* 0x000e660008000800 */
[C---:B------:R-:W-:Y:S01]  /*0b20*/  FADD R10, R8.reuse, -0.25 ;  /* 0xbe800000080a7421 */ /* 0x040fe20000000000 */
[----:B------:R-:W-:-:S03]  /*0b30*/  FADD R12, R8, 1 ;  /* 0x3f800000080c7421 */ /* 0x000fc60000000000 */
[--C-:B------:R-:W-:Y:S01]  /*0b40*/  FFMA R9, R10, R10, R5.reuse ;  /* 0x0000000a0a097223 */ /* 0x100fe20000000005 */
[----:B------:R-:W-:-:S03]  /*0b50*/  FFMA R12, R12, R12, R5 ;  /* 0x0000000c0c0c7223 */ /* 0x000fc60000000005 */
[----:B------:R-:W-:Y:S02]  /*0b60*/  FADD R10, R10, R9 ;  /* 0x000000090a0a7221 */ /* 0x000fe40000000000 */
[----:B------:R-:W-:Y:S02]  /*0b70*/  FSETP.GEU.AND P0, PT, R12, 0.0625, PT ;  /* 0x3d8000000c00780b */ /* 0x000fe40003f0e000 */
[----:B------:R-:W-:Y:S01]  /*0b80*/  FMUL R9, R9, R10 ;  /* 0x0000000a09097220 */ /* 0x000fe20000400000 */
[----:B-1----:R-:W-:-:S04]  /*0b90*/  MOV R13, UR6 ;  /* 0x00000006000d7c02 */ /* 0x002fc80008000f00 */
[----:B------:R-:W-:-:S13]  /*0ba0*/  FSETP.LT.OR P0, PT, R9, R4, !P0 ;  /* 0x000000040900720b */ /* 0x000fda0004701400 */
[----:B------:R-:W-:Y:S05]  /*0bb0*/  @P0 BRA `(.L_x_5) ;  /* 0x0000000400d40947 */ /* 0x000fea0003800000 */
[----:B------:R-:W0:Y:S01]  /*0bc0*/  LDC R9, c[0x0][0x390] ;  /* 0x0000e400ff097b82 */ /* 0x000e220000000800 */
[----:B------:R-:W-:Y:S01]  /*0bd0*/  HFMA2 R10, -RZ, RZ, 0, 0 ;  /* 0x00000000ff0a7431 */ /* 0x000fe200000001ff */
[----:B------:R-:W-:Y:S02]  /*0be0*/  MOV R12, R7 ;  /* 0x00000007000c7202 */ /* 0x000fe40000000f00 */
[----:B------:R-:W-:-:S07]  /*0bf0*/  MOV R14, R8 ;  /* 0x00000008000e7202 */ /* 0x000fce0000000f00 */
.L_x_6:
        /* <DEDUP_REMOVED lines=113> */
.L_x_5:
[----:B------:R-:W-:Y:S05]  /*1310*/  BSYNC.RECONVERGENT B0 ;  /* 0x0000000000007941 */ /* 0x000fea0003800200 */
.L_x_4:
[----:B------:R-:W-:Y:S01]  /*1320*/  ISETP.NE.AND P0, PT, R0, 0x2, PT ;  /* 0x000000020000780c */ /* 0x000fe20003f05270 */
[----:B------:R1:W-:-:S12]  /*1330*/  STG.E desc[UR4][R2.64+0x4], R13 ;  /* 0x0000040d02007986 */ /* 0x0003d8000c101904 */
[----:B-1----:R-:W-:Y:S05]  /*1340*/  @!P0 EXIT ;  /* 0x000000000000894d */ /* 0x002fea0003800000 */
[----:B0-----:R-:W0:Y:S01]  /*1350*/  LDC R9, c[0x0][0x394] ;  /* 0x0000e500ff097b82 */ /* 0x001e220000000800 */
[----:B------:R-:W0:Y:S01]  /*1360*/  LDCU UR6, c[0x0][0x39c] ;  /* 0x00007380ff0677ac */ /* 0x000e220008000800 */
[----:B------:R-:W-:Y:S01]  /*1370*/  IADD3 R8, PT, PT, R6, 0x2, RZ ;  /* 0x0000000206087810 */ /* 0x000fe20007ffe0ff */
[----:B------:R-:W-:Y:S03]  /*1380*/  BSSY.RECONVERGENT B0, `(.L_x_7) ;  /* 0x0000083000007945 */ /* 0x000fe60003800200 */
[----:B------:R-:W-:-:S05]  /*1390*/  I2FP.F32.S32 R8, R8 ;  /* 0x0000000800087245 */ /* 0x000fca0000201400 */
        /* <DEDUP_REMOVED lines=16> */
.L_x_9:
        /* <DEDUP_REMOVED lines=113> */
.L_x_8:
[----:B------:R-:W-:Y:S05]  /*1bb0*/  BSYNC.RECONVERGENT B0 ;  /* 0x0000000000007941 */ /* 0x000fea0003800200 */
.L_x_7:
        /* <DEDUP_REMOVED lines=24> */
.L_x_12:
        /* <DEDUP_REMOVED lines=113> */
.L_x_11:
[----:B------:R-:W-:Y:S05]  /*2450*/  BSYNC.RECONVERGENT B0 ;  /* 0x0000000000007941 */ /* 0x000fea0003800200 */
.L_x_10:
        /* <DEDUP_REMOVED lines=24> */
.L_x_15:
        /* <DEDUP_REMOVED lines=113> */
.L_x_14:
[----:B------:R-:W-:Y:S05]  /*2cf0*/  BSYNC.RECONVERGENT B0 ;  /* 0x0000000000007941 */ /* 0x000fea0003800200 */
.L_x_13:
        /* <DEDUP_REMOVED lines=24> */
.L_x_18:
        /* <DEDUP_REMOVED lines=113> */
.L_x_17:
[----:B------:R-:W-:Y:S05]  /*3590*/  BSYNC.RECONVERGENT B0 ;  /* 0x0000000000007941 */ /* 0x000fea0003800200 */
.L_x_16:
        /* <DEDUP_REMOVED lines=24> */
.L_x_21:
        /* <DEDUP_REMOVED lines=113> */
.L_x_20:
[----:B------:R-:W-:Y:S05]  /*3e30*/  BSYNC.RECONVERGENT B0 ;  /* 0x0000000000007941 */ /* 0x000fea0003800200 */
.L_x_19:
        /* <DEDUP_REMOVED lines=16> */
[----:B------:R-:W-:-:S05]  /*3f40*/  FMUL R9, R9, R6 ;  /* 0x0000000609097220 */ /* 0x000fca0000400000 */
[----:B------:R-:W-:Y:S02]  /*3f50*/  FSETP.LT.OR P0, PT, R9, R4, !P0 ;  /* 0x000000040900720b */ /* 0x000fe40004701400 */
[----:B0-----:R-:W-:-:S11]  /*3f60*/  MOV R9, UR6 ;  /* 0x0000000600097c02 */ /* 0x001fd60008000f00 */
[----:B------:R-:W-:Y:S05]  /*3f70*/  @P0 BRA `(.L_x_23) ;  /* 0x0000000400d40947 */ /* 0x000fea0003800000 */
[----:B------:R-:W0:Y:S01]  /*3f80*/  LDC R6, c[0x0][0x390] ;  /* 0x0000e400ff067b82 */ /* 0x000e220000000800 */
[----:B------:R-:W-:Y:S01]  /*3f90*/  HFMA2 R5, -RZ, RZ, 0, 0 ;  /* 0x00000000ff057431 */ /* 0x000fe200000001ff */
[----:B------:R-:W-:Y:S02]  /*3fa0*/  MOV R8, R7 ;  /* 0x0000000700087202 */ /* 0x000fe40000000f00 */
[----:B------:R-:W-:-:S07]  /*3fb0*/  MOV R10, R0 ;  /* 0x00000000000a7202 */ /* 0x000fce0000000f00 */
.L_x_24:
        /* <DEDUP_REMOVED lines=113> */
.L_x_23:
[----:B------:R-:W-:Y:S05]  /*46d0*/  BSYNC.RECONVERGENT B0 ;  /* 0x0000000000007941 */ /* 0x000fea0003800200 */
.L_x_22:
[----:B------:R-:W-:Y:S01]  /*46e0*/  STG.E desc[UR4][R2.64+0x1c], R9 ;  /* 0x00001c0902007986 */ /* 0x000fe2000c101904 */
[----:B------:R-:W-:Y:S05]  /*46f0*/  EXIT ;  /* 0x000000000000794d */ /* 0x000fea0003800000 */
.L_x_0:
        /* <DEDUP_REMOVED lines=8> */
[----:B------:R-:W-:Y:S01]  /*4780*/  IMAD.WIDE R2, R6, 0x4, R2 ;  /* 0x0000000406027825 */ /* 0x000fe200078e0202 */
[----:B------:R-:W-:-:S03]  /*4790*/  ISETP.NE.AND P1, PT, R7, 0x1, PT ;  /* 0x000000010700780c */ /* 0x000fc60003f25270 */
[----:B0-----:R-:W-:-:S04]  /*47a0*/  FFMA R11, R11, UR6, R0 ;  /* 0x000000060b0b7c23 */ /* 0x001fc80008000000 */
[C---:B------:R-:W-:Y:S01]  /*47b0*/  FADD R8, R11.reuse, -0.25 ;  /* 0xbe8000000b087421 */ /* 0x040fe20000000000 */
[----:B------:R-:W-:-:S03]  /*47c0*/  FADD R10, R11, 1 ;  /* 0x3f8000000b0a7421 */ /* 0x000fc60000000000 */
[--C-:B------:R-:W-:Y:S01]  /*47d0*/  FFMA R11, R8, R8, R5.reuse ;  /* 0x00000008080b7223 */ /* 0x100fe20000000005 */
[----:B------:R-:W-:-:S03]  /*47e0*/  FFMA R10, R10, R10, R5 ;  /* 0x0000000a0a0a7223 */ /* 0x000fc60000000005 */
[----:B------:R-:W-:Y:S02]  /*47f0*/  FADD R8, R8, R11 ;  /* 0x0000000b08087221 */ /* 0x000fe40000000000 */
[----:B------:R-:W-:Y:S02]  /*4800*/  FSETP.GEU.AND P0, PT, R10, 0.0625, PT ;  /* 0x3d8000000a00780b */ /* 0x000fe40003f0e000 */
[----:B------:R-:W-:Y:S02]  /*4810*/  FMUL R11, R11, R8 ;  /* 0x000000080b0b7220 */ /* 0x000fe40000400000 */
[----:B------:R-:W-:-:S03]  /*4820*/  SEL R8, R9, RZ, !P0 ;  /* 0x000000ff09087207 */ /* 0x000fc60004000000 */
[----:B------:R-:W-:-:S04]  /*4830*/  FSETP.GEU.AND P0, PT, R11, R4, PT ;  /* 0x000000040b00720b */ /* 0x000fc80003f0e000 */
[----:B------:R-:W-:-:S05]  /*4840*/  SEL R11, R8, R9, P0 ;  /* 0x00000009080b7207 */ /* 0x000fca0000000000 */
[----:B------:R0:W-:Y:S01]  /*4850*/  STG.E desc[UR4][R2.64], R11 ;  /* 0x0000000b02007986 */ /* 0x0001e2000c101904 */
[----:B------:R-:W-:Y:S05]  /*4860*/  @!P1 EXIT ;  /* 0x000000000000994d */ /* 0x000fea0003800000 */
[----:B------:R-:W-:Y:S02]  /*4870*/  IADD3 R8, PT, PT, R6, 0x1, RZ ;  /* 0x0000000106087810 */ /* 0x000fe40007ffe0ff */
[----:B------:R-:W-:Y:S02]  /*4880*/  ISETP.NE.AND P1, PT, R7, 0x2, PT ;  /* 0x000000020700780c */ /* 0x000fe40003f25270 */
[----:B0-----:R-:W-:-:S05]  /*4890*/  I2FP.F32.S32 R11, R8 ;  /* 0x00000008000b7245 */ /* 0x001fca0000201400 */
[----:B------:R-:W-:-:S04]  /*48a0*/  FFMA R11, R11, UR6, R0 ;  /* 0x000000060b0b7c23 */ /* 0x000fc80008000000 */
        /* <DEDUP_REMOVED lines=92> */
[----:B------:R-:W-:-:S04]  /*4e70*/  IADD3 R6, PT, PT, R6, 0x7, RZ ;  /* 0x0000000706067810 */ /* 0x000fc80007ffe0ff */
[----:B0-----:R-:W-:-:S05]  /*4e80*/  I2FP.F32.S32 R7, R6 ;  /* 0x0000000600077245 */ /* 0x001fca0000201400 */
[----:B------:R-:W-:-:S04]  /*4e90*/  FFMA R7, R7, UR6, R0 ;  /* 0x0000000607077c23 */ /* 0x000fc80008000000 */
[----:B------:R-:W-:-:S04]  /*4ea0*/  FADD R0, R7, -0.25 ;  /* 0xbe80000007007421 */ /* 0x000fc80000000000 */
[----:B------:R-:W-:-:S04]  /*4eb0*/  FFMA R11, R0, R0, R5 ;  /* 0x00000000000b7223 */ /* 0x000fc80000000005 */
[----:B------:R-:W-:-:S04]  /*4ec0*/  FADD R0, R0, R11 ;  /* 0x0000000b00007221 */ /* 0x000fc80000000000 */
[----:B------:R-:W-:Y:S01]  /*4ed0*/  FMUL R11, R11, R0 ;  /* 0x000000000b0b7220 */ /* 0x000fe20000400000 */
[----:B------:R-:W-:-:S04]  /*4ee0*/  FADD R0, R7, 1 ;  /* 0x3f80000007007421 */ /* 0x000fc80000000000 */
[----:B------:R-:W-:Y:S01]  /*4ef0*/  FSETP.GEU.AND P0, PT, R11, R4, PT ;  /* 0x000000040b00720b */ /* 0x000fe20003f0e000 */
[----:B------:R-:W-:-:S05]  /*4f00*/  FFMA R0, R0, R0, R5 ;  /* 0x0000000000007223 */ /* 0x000fca0000000005 */
[----:B------:R-:W-:-:S07]  /*4f10*/  FSETP.GEU.AND P1, PT, R0, 0.0625, PT ;  /* 0x3d8000000000780b */ /* 0x000fce0003f2e000 */
[----:B------:R-:W-:-:S05]  /*4f20*/  @P0 SEL R9, R9, RZ, !P1 ;  /* 0x000000ff09090207 */ /* 0x000fca0004800000 */
[----:B------:R-:W-:Y:S01]  /*4f30*/  STG.E desc[UR4][R2.64+0x1c], R9 ;  /* 0x00001c0902007986 */ /* 0x000fe2000c101904 */
[----:B------:R-:W-:Y:S05]  /*4f40*/  EXIT ;  /* 0x000000000000794d */ /* 0x000fea0003800000 */
.L_x_25:
[----:B------:R-:W-:-:S00]  /*4f50*/  BRA `(.L_x_25) ;  /* 0xfffffffc00fc7947 */ /* 0x000fc0000383ffff */
[----:B------:R-:W-:-:S00]  /*4f60*/  NOP ;  /* 0x0000000000007918 */ /* 0x000fc00000000000 */
        /* <DEDUP_REMOVED lines=9> */
.L_x_26:


//--------------------- .nv.shared.reserved.0     --------------------------
	.section	.nv.shared.reserved.0,"aw",@nobits
	.weak		__nv_reservedSMEM_offset_0_alias
	.size		__nv_reservedSMEM_offset_0_alias, 0, 64
	.other		__nv_reservedSMEM_offset_0_alias,@"STO_CUDA_RESERVED_SHARED STV_DEFAULT"
__nv_reservedSMEM_offset_0_alias:
	.zero		0
	.zero		64


//--------------------- .nv.constant0._Z13mandel_kernelPimiffffii --------------------------
	.section	.nv.constant0._Z13mandel_kernelPimiffffii,"a",@progbits
	.sectionflags	@""
	.align	4
.nv.constant0._Z13mandel_kernelPimiffffii:
	.zero		940


//--------------------- SYMBOLS --------------------------

	.type		.nv.reservedSmem.offset0,@object
	.size		.nv.reservedSmem.offset0,0x4
